	.headerflags	@"EF_CUDA_TEXMODE_UNIFIED EF_CUDA_64BIT_ADDRESS EF_CUDA_ACCELERATORS EF_CUDA_SM90 EF_CUDA_VIRTUAL_SM(EF_CUDA_SM90)"
	.elftype	@"ET_EXEC"


//--------------------- .nv.info                  --------------------------
	.section	.nv.info,"",@"SHT_CUDA_INFO"
	.align	4


	//----- nvinfo : EIATTR_REGCOUNT
	.align		4
        /*0000*/ 	.byte	0x04, 0x2f
        /*0002*/ 	.short	(.L_16 - .L_15)
	.align		4
.L_15:
        /*0004*/ 	.word	index@(triton_red_fused__to_copy_add_div_eq_mul_smooth_l1_loss_sum_11)
        /*0008*/ 	.word	0x00000048


	//----- nvinfo : EIATTR_MIN_STACK_SIZE
	.align		4
.L_16:
        /*000c*/ 	.byte	0x04, 0x12
        /*000e*/ 	.short	(.L_18 - .L_17)
	.align		4
.L_17:
        /*0010*/ 	.word	index@(triton_red_fused__to_copy_add_div_eq_mul_smooth_l1_loss_sum_11)
        /*0014*/ 	.word	0x00000000


	//----- nvinfo : EIATTR_FRAME_SIZE
	.align		4
.L_18:
        /*0018*/ 	.byte	0x04, 0x11
        /*001a*/ 	.short	(.L_20 - .L_19)
	.align		4
.L_19:
        /*001c*/ 	.word	index@(triton_red_fused__to_copy_add_div_eq_mul_smooth_l1_loss_sum_11)
        /*0020*/ 	.word	0x00000000


	//----- nvinfo : EIATTR_MIN_STACK_SIZE
	.align		4
.L_20:
        /*0024*/ 	.byte	0x04, 0x12
        /*0026*/ 	.short	(.L_22 - .L_21)
	.align		4
.L_21:
        /*0028*/ 	.word	index@(triton_red_fused__to_copy_add_div_eq_mul_smooth_l1_loss_sum_11)
        /*002c*/ 	.word	0x00000000
.L_22:


//--------------------- .nv.info.triton_red_fused__to_copy_add_div_eq_mul_smooth_l1_loss_sum_11 --------------------------
	.section	.nv.info.triton_red_fused__to_copy_add_div_eq_mul_smooth_l1_loss_sum_11,"",@"SHT_CUDA_INFO"
	.sectionflags	@""
	.align	4


	//----- nvinfo : EIATTR_CUDA_API_VERSION
	.align		4
        /*0000*/ 	.byte	0x04, 0x37
        /*0002*/ 	.short	(.L_24 - .L_23)
.L_23:
        /*0004*/ 	.word	0x0000007c


	//----- nvinfo : EIATTR_KPARAM_INFO
	.align		4
.L_24:
        /*0008*/ 	.byte	0x04, 0x17
        /*000a*/ 	.short	(.L_26 - .L_25)
.L_25:
        /*000c*/ 	.word	0x00000000
        /*0010*/ 	.short	0x0009
        /*0012*/ 	.short	0x0048
        /*0014*/ 	.byte	0x00, 0xf0, 0x11, 0x00


	//----- nvinfo : EIATTR_KPARAM_INFO
	.align		4
.L_26:
        /*0018*/ 	.byte	0x04, 0x17
        /*001a*/ 	.short	(.L_28 - .L_27)
.L_27:
        /*001c*/ 	.word	0x00000000
        /*0020*/ 	.short	0x0008
        /*0022*/ 	.short	0x0040
        /*0024*/ 	.byte	0x00, 0xf4, 0x21, 0x00


	//----- nvinfo : EIATTR_KPARAM_INFO
	.align		4
.L_28:
        /*0028*/ 	.byte	0x04, 0x17
        /*002a*/ 	.short	(.L_30 - .L_29)
.L_29:
        /*002c*/ 	.word	0x00000000
        /*0030*/ 	.short	0x0007
        /*0032*/ 	.short	0x0038
        /*0034*/ 	.byte	0x00, 0xf4, 0x21, 0x00


	//----- nvinfo : EIATTR_KPARAM_INFO
	.align		4
.L_30:
        /*0038*/ 	.byte	0x04, 0x17
        /*003a*/ 	.short	(.L_32 - .L_31)
.L_31:
        /*003c*/ 	.word	0x00000000
        /*0040*/ 	.short	0x0006
        /*0042*/ 	.short	0x0030
        /*0044*/ 	.byte	0x00, 0xf4, 0x21, 0x00


	//----- nvinfo : EIATTR_KPARAM_INFO
	.align		4
.L_32:
        /*0048*/ 	.byte	0x04, 0x17
        /*004a*/ 	.short	(.L_34 - .L_33)
.L_33:
        /*004c*/ 	.word	0x00000000
        /*0050*/ 	.short	0x0005
        /*0052*/ 	.short	0x0028
        /*0054*/ 	.byte	0x00, 0xf4, 0x21, 0x00


	//----- nvinfo : EIATTR_KPARAM_INFO
	.align		4
.L_34:
        /*0058*/ 	.byte	0x04, 0x17
        /*005a*/ 	.short	(.L_36 - .L_35)
.L_35:
        /*005c*/ 	.word	0x00000000
        /*0060*/ 	.short	0x0004
        /*0062*/ 	.short	0x0020
        /*0064*/ 	.byte	0x00, 0xf4, 0x21, 0x00


	//----- nvinfo : EIATTR_KPARAM_INFO
	.align		4
.L_36:
        /*0068*/ 	.byte	0x04, 0x17
        /*006a*/ 	.short	(.L_38 - .L_37)
.L_37:
        /*006c*/ 	.word	0x00000000
        /*0070*/ 	.short	0x0003
        /*0072*/ 	.short	0x0018
        /*0074*/ 	.byte	0x00, 0xf4, 0x21, 0x00


	//----- nvinfo : EIATTR_KPARAM_INFO
	.align		4
.L_38:
        /*0078*/ 	.byte	0x04, 0x17
        /*007a*/ 	.short	(.L_40 - .L_39)
.L_39:
        /*007c*/ 	.word	0x00000000
        /*0080*/ 	.short	0x0002
        /*0082*/ 	.short	0x0010
        /*0084*/ 	.byte	0x00, 0xf4, 0x21, 0x00


	//----- nvinfo : EIATTR_KPARAM_INFO
	.align		4
.L_40:
        /*0088*/ 	.byte	0x04, 0x17
        /*008a*/ 	.short	(.L_42 - .L_41)
.L_41:
        /*008c*/ 	.word	0x00000000
        /*0090*/ 	.short	0x0001
        /*0092*/ 	.short	0x0008
        /*0094*/ 	.byte	0x00, 0xf4, 0x21, 0x00


	//----- nvinfo : EIATTR_KPARAM_INFO
	.align		4
.L_42:
        /*0098*/ 	.byte	0x04, 0x17
        /*009a*/ 	.short	(.L_44 - .L_43)
.L_43:
        /*009c*/ 	.word	0x00000000
        /*00a0*/ 	.short	0x0000
        /*00a2*/ 	.short	0x0000
        /*00a4*/ 	.byte	0x00, 0xf4, 0x21, 0x00


	//----- nvinfo : EIATTR_SPARSE_MMA_MASK
	.align		4
.L_44:
        /*00a8*/ 	.byte	0x03, 0x50
        /*00aa*/ 	.short	0x0000


	//----- nvinfo : EIATTR_MAXREG_COUNT
	.align		4
        /*00ac*/ 	.byte	0x03, 0x1b
        /*00ae*/ 	.short	0x00ff


	//----- nvinfo : EIATTR_EXTERNS
	.align		4
        /*00b0*/ 	.byte	0x04, 0x0f
        /*00b2*/ 	.short	(.L_46 - .L_45)


	//   ....[0]....
	.align		4
.L_45:
        /*00b4*/ 	.word	index@(__assertfail)


	//----- nvinfo : EIATTR_COOP_GROUP_MASK_REGIDS
	.align		4
.L_46:
        /*00b8*/ 	.byte	0x04, 0x29
        /*00ba*/ 	.short	(.L_48 - .L_47)


	//   ....[0]....
.L_47:
        /*00bc*/ 	.word	0xffffffff


	//   ....[1]....
        /*00c0*/ 	.word	0xffffffff


	//   ....[2]....
        /*00c4*/ 	.word	0xffffffff


	//   ....[3]....
        /*00c8*/ 	.word	0xffffffff


	//   ....[4]....
        /*00cc*/ 	.word	0xffffffff


	//   ....[5]....
        /*00d0*/ 	.word	0xffffffff


	//   ....[6]....
        /*00d4*/ 	.word	0xffffffff


	//   ....[7]....
        /*00d8*/ 	.word	0xffffffff


	//   ....[8]....
        /*00dc*/ 	.word	0xffffffff


	//   ....[9]....
        /*00e0*/ 	.word	0xffffffff


	//   ....[10]....
        /*00e4*/ 	.word	0xffffffff


	//   ....[11]....
        /*00e8*/ 	.word	0xffffffff


	//----- nvinfo : EIATTR_COOP_GROUP_INSTR_OFFSETS
	.align		4
.L_48:
        /*00ec*/ 	.byte	0x04, 0x28
        /*00ee*/ 	.short	(.L_50 - .L_49)


	//   ....[0]....
.L_49:
        /*00f0*/ 	.word	0x000024c0


	//   ....[1]....
        /*00f4*/ 	.word	0x000024e0


	//   ....[2]....
        /*00f8*/ 	.word	0x00002500


	//   ....[3]....
        /*00fc*/ 	.word	0x00002520


	//   ....[4]....
        /*0100*/ 	.word	0x00002550


	//   ....[5]....
        /*0104*/ 	.word	0x00002650


	//   ....[6]....
        /*0108*/ 	.word	0x000026d0


	//   ....[7]....
        /*010c*/ 	.word	0x000026f0


	//   ....[8]....
        /*0110*/ 	.word	0x00002710


	//   ....[9]....
        /*0114*/ 	.word	0x00002730


	//   ....[10]....
        /*0118*/ 	.word	0x00002750


	//   ....[11]....
        /*011c*/ 	.word	0x000027b0


	//----- nvinfo : EIATTR_SYSCALL_OFFSETS
	.align		4
.L_50:
        /*0120*/ 	.byte	0x04, 0x46
        /*0122*/ 	.short	(.L_52 - .L_51)


	//   ....[0]....
.L_51:
        /*0124*/ 	.word	0x00000740


	//   ....[1]....
        /*0128*/ 	.word	0x00000bc0


	//   ....[2]....
        /*012c*/ 	.word	0x000011b0


	//   ....[3]....
        /*0130*/ 	.word	0x00001820


	//   ....[4]....
        /*0134*/ 	.word	0x00001de0


	//----- nvinfo : EIATTR_EXIT_INSTR_OFFSETS
	.align		4
.L_52:
        /*0138*/ 	.byte	0x04, 0x1c
        /*013a*/ 	.short	(.L_54 - .L_53)


	//   ....[0]....
.L_53:
        /*013c*/ 	.word	0x00002950


	//   ....[1]....
        /*0140*/ 	.word	0x00002970


	//----- nvinfo : EIATTR_REQNTID
	.align		4
.L_54:
        /*0144*/ 	.byte	0x04, 0x10
        /*0146*/ 	.short	(.L_56 - .L_55)
.L_55:
        /*0148*/ 	.word	0x00000040
        /*014c*/ 	.word	0x00000001
        /*0150*/ 	.word	0x00000001


	//----- nvinfo : EIATTR_CRS_STACK_SIZE
	.align		4
.L_56:
        /*0154*/ 	.byte	0x04, 0x1e
        /*0156*/ 	.short	(.L_58 - .L_57)
.L_57:
        /*0158*/ 	.word	0x00000000


	//----- nvinfo : EIATTR_CBANK_PARAM_SIZE
	.align		4
.L_58:
        /*015c*/ 	.byte	0x03, 0x19
        /*015e*/ 	.short	0x004c


	//----- nvinfo : EIATTR_PARAM_CBANK
	.align		4
        /*0160*/ 	.byte	0x04, 0x0a
        /*0162*/ 	.short	(.L_60 - .L_59)
	.align		4
.L_59:
        /*0164*/ 	.word	index@(.nv.constant0.triton_red_fused__to_copy_add_div_eq_mul_smooth_l1_loss_sum_11)
        /*0168*/ 	.short	0x0210
        /*016a*/ 	.short	0x004c


	//----- nvinfo : EIATTR_SW_WAR
	.align		4
.L_60:
        /*016c*/ 	.byte	0x04, 0x36
        /*016e*/ 	.short	(.L_62 - .L_61)
.L_61:
        /*0170*/ 	.word	0x00000008
.L_62:


//--------------------- .nv.callgraph             --------------------------
	.section	.nv.callgraph,"",@"SHT_CUDA_CALLGRAPH"
	.align	4
	.sectionentsize	8
	.align		4
        /*0000*/ 	.word	0x00000000
	.align		4
        /*0004*/ 	.word	0xffffffff
	.align		4
        /*0008*/ 	.word	index@(triton_red_fused__to_copy_add_div_eq_mul_smooth_l1_loss_sum_11)
	.align		4
        /*000c*/ 	.word	index@(__assertfail)
	.align		4
        /*0010*/ 	.word	0x00000000
	.align		4
        /*0014*/ 	.word	0xfffffffe
	.align		4
        /*0018*/ 	.word	0x00000000
	.align		4
        /*001c*/ 	.word	0xfffffffd
	.align		4
        /*0020*/ 	.word	0x00000000
	.align		4
        /*0024*/ 	.word	0xfffffffc


//--------------------- .nv.constant4             --------------------------
	.section	.nv.constant4,"a",@progbits
	.align	8
	.align		8
.nv.constant4:
        /*0000*/ 	.dword	__assertfail
	.align		8
        /*0008*/ 	.dword	assertFunc_5
	.align		8
        /*0010*/ 	.dword	assertFile_5
	.align		8
        /*0018*/ 	.dword	assertMessage_5
	.align		8
        /*0020*/ 	.dword	assertFunc_4
	.align		8
        /*0028*/ 	.dword	assertFile_4
	.align		8
        /*0030*/ 	.dword	assertMessage_4
	.align		8
        /*0038*/ 	.dword	assertFunc_2
	.align		8
        /*0040*/ 	.dword	assertFile_2
	.align		8
        /*0048*/ 	.dword	assertMessage_2
	.align		8
        /*0050*/ 	.dword	assertFunc_1
	.align		8
        /*0058*/ 	.dword	assertFile_1
	.align		8
        /*0060*/ 	.dword	assertMessage_1
	.align		8
        /*0068*/ 	.dword	assertFunc_0
	.align		8
        /*0070*/ 	.dword	assertFile_0
	.align		8
        /*0078*/ 	.dword	assertMessage_0


//--------------------- .text.triton_red_fused__to_copy_add_div_eq_mul_smooth_l1_loss_sum_11 --------------------------
	.section	.text.triton_red_fused__to_copy_add_div_eq_mul_smooth_l1_loss_sum_11,"ax",@progbits
	.sectionflags	@"SHF_BARRIERS=1"
	.align	128
        .global         triton_red_fused__to_copy_add_div_eq_mul_smooth_l1_loss_sum_11
        .type           triton_red_fused__to_copy_add_div_eq_mul_smooth_l1_loss_sum_11,@function
        .size           triton_red_fused__to_copy_add_div_eq_mul_smooth_l1_loss_sum_11,(.L_x_6 - triton_red_fused__to_copy_add_div_eq_mul_smooth_l1_loss_sum_11)
        .other          triton_red_fused__to_copy_add_div_eq_mul_smooth_l1_loss_sum_11,@"STO_CUDA_ENTRY STV_DEFAULT"
triton_red_fused__to_copy_add_div_eq_mul_smooth_l1_loss_sum_11:
.text.triton_red_fused__to_copy_add_div_eq_mul_smooth_l1_loss_sum_11:
[----:B------:R-:W0:Y:S01]  /*0000*/  LDC R1, c[0x0][0x28] ;  /* 0x00000a00ff017b82 */ /* 0x000e220000000800 */
[----:B------:R-:W1:Y:S07]  /*0010*/  S2R R52, SR_TID.X ;  /* 0x0000000000347919 */ /* 0x000e6e0000002100 */
[----:B------:R-:W2:Y:S01]  /*0020*/  LDC.64 R2, c[0x0][0x238] ;  /* 0x00008e00ff027b82 */ /* 0x000ea20000000a00 */
[----:B------:R-:W-:-:S07]  /*0030*/  ULDC.64 UR6, c[0x0][0x208] ;  /* 0x0000820000067ab9 */ /* 0x000fce0000000a00 */
[----:B------:R-:W3:Y:S08]  /*0040*/  S2UR UR5, SR_CgaCtaId ;  /* 0x00000000000579c3 */ /* 0x000ef00000008800 */
[----:B------:R-:W4:Y:S01]  /*0050*/  LDC.64 R20, c[0x0][0x220] ;  /* 0x00008800ff147b82 */ /* 0x000f220000000a00 */
[----:B------:R-:W-:-:S07]  /*0060*/  UMOV UR4, 0x400 ;  /* 0x0000040000047882 */ /* 0x000fce0000000000 */
[----:B------:R-:W5:Y:S01]  /*0070*/  LDC.64 R4, c[0x0][0x210] ;  /* 0x00008400ff047b82 */ /* 0x000f620000000a00 */
[----:B-1----:R-:W-:-:S07]  /*0080*/  IMAD.SHL.U32 R59, R52, 0x4, RZ ;  /* 0x00000004343b7824 */ /* 0x002fce00078e00ff */
[----:B------:R-:W1:Y:S01]  /*0090*/  LDC.64 R22, c[0x0][0x248] ;  /* 0x00009200ff167b82 */ /* 0x000e620000000a00 */
[----:B------:R-:W-:-:S05]  /*00a0*/  LOP3.LUT R25, R59, 0xfc, RZ, 0xc0, !PT ;  /* 0x000000fc3b197812 */ /* 0x000fca00078ec0ff */
[----:B--2---:R-:W-:-:S05]  /*00b0*/  IMAD.WIDE.U32 R2, R25, 0x4, R2 ;  /* 0x0000000419027825 */ /* 0x004fca00078e0002 */
[----:B------:R2:W2:Y:S01]  /*00c0*/  LDG.E.EF.128 R12, desc[UR6][R2.64] ;  /* 0x00000006020c7981 */ /* 0x0004a2000c0e1d00 */
[----:B------:R-:W-:Y:S01]  /*00d0*/  LOP3.LUT R69, R52, 0x3f, RZ, 0xc0, !PT ;  /* 0x0000003f34457812 */ /* 0x000fe200078ec0ff */
[----:B---3--:R-:W-:Y:S01]  /*00e0*/  UPRMT UR4, UR5, 0x654, UR4 ;  /* 0x0000065405047896 */ /* 0x008fe20008000004 */
[----:B------:R-:W-:Y:S01]  /*00f0*/  SHF.R.U32.HI R11, RZ, 0x4, R52 ;  /* 0x00000004ff0b7819 */ /* 0x000fe20000011634 */
[----:B-----5:R-:W-:Y:S01]  /*0100*/  IMAD.WIDE.U32 R4, R25, 0x4, R4 ;  /* 0x0000000419047825 */ /* 0x020fe200078e0004 */
[C---:B------:R-:W-:Y:S02]  /*0110*/  LOP3.LUT R58, R69.reuse, 0x40, RZ, 0xfc, !PT ;  /* 0x00000040453a7812 */ /* 0x040fe400078efcff */
[C---:B------:R-:W-:Y:S02]  /*0120*/  LOP3.LUT R56, R69.reuse, 0x80, RZ, 0xfc, !PT ;  /* 0x0000008045387812 */ /* 0x040fe400078efcff */
[----:B------:R-:W-:Y:S02]  /*0130*/  LOP3.LUT R55, R69, 0xc0, RZ, 0xfc, !PT ;  /* 0x000000c045377812 */ /* 0x000fe400078efcff */
[----:B------:R-:W-:-:S02]  /*0140*/  SGXT.U32 R11, R11, 0x2 ;  /* 0x000000020b0b781a */ /* 0x000fc40000000000 */
[----:B------:R-:W-:Y:S02]  /*0150*/  SHF.R.U32.HI R17, RZ, 0x4, R58 ;  /* 0x00000004ff117819 */ /* 0x000fe4000001163a */
[----:B------:R-:W-:Y:S01]  /*0160*/  SHF.R.U32.HI R19, RZ, 0x4, R56 ;  /* 0x00000004ff137819 */ /* 0x000fe20000011638 */
[----:B----4-:R-:W-:Y:S01]  /*0170*/  IMAD.WIDE.U32 R10, R11, 0x8, R20 ;  /* 0x000000080b0a7825 */ /* 0x010fe200078e0014 */
[----:B--2---:R-:W-:Y:S02]  /*0180*/  SHF.R.U32.HI R3, RZ, 0x4, R55 ;  /* 0x00000004ff037819 */ /* 0x004fe40000011637 */
[----:B------:R-:W-:Y:S01]  /*0190*/  LEA R50, R25, UR4, 0x3 ;  /* 0x0000000419327c11 */ /* 0x000fe2000f8e18ff */
[--C-:B------:R-:W-:Y:S02]  /*01a0*/  IMAD.WIDE.U32 R16, R17, 0x8, R20.reuse ;  /* 0x0000000811107825 */ /* 0x100fe400078e0014 */
[----:B------:R-:W2:Y:S02]  /*01b0*/  LDG.E.EL.64 R10, desc[UR6][R10.64] ;  /* 0x000000060a0a7981 */ /* 0x000ea4000c2e1b00 */
[----:B------:R-:W-:-:S02]  /*01c0*/  IMAD.WIDE.U32 R18, R19, 0x8, R20 ;  /* 0x0000000813127825 */ /* 0x000fc400078e0014 */
[----:B------:R-:W3:Y:S02]  /*01d0*/  LDG.E.EL.64 R16, desc[UR6][R16.64] ;  /* 0x0000000610107981 */ /* 0x000ee4000c2e1b00 */
[----:B------:R-:W-:Y:S02]  /*01e0*/  IMAD.WIDE.U32 R20, R3, 0x8, R20 ;  /* 0x0000000803147825 */ /* 0x000fe400078e0014 */
[----:B------:R-:W4:Y:S04]  /*01f0*/  LDG.E.EL.64 R18, desc[UR6][R18.64] ;  /* 0x0000000612127981 */ /* 0x000f28000c2e1b00 */
[----:B------:R-:W5:Y:S04]  /*0200*/  LDG.E.EL.64 R20, desc[UR6][R20.64] ;  /* 0x0000000614147981 */ /* 0x000f68000c2e1b00 */
[----:B------:R-:W-:Y:S04]  /*0210*/  STS [R50], R12 ;  /* 0x0000000c32007388 */ /* 0x000fe80000000800 */
[----:B------:R1:W-:Y:S04]  /*0220*/  STS [R50+0x8], R13 ;  /* 0x0000080d32007388 */ /* 0x0003e80000000800 */
[----:B------:R-:W-:Y:S04]  /*0230*/  STS [R50+0x10], R14 ;  /* 0x0000100e32007388 */ /* 0x000fe80000000800 */
[----:B------:R2:W-:Y:S01]  /*0240*/  STS [R50+0x18], R15 ;  /* 0x0000180f32007388 */ /* 0x0005e20000000800 */
[----:B------:R-:W-:Y:S01]  /*0250*/  LEA R51, R69, UR4, 0x3 ;  /* 0x0000000445337c11 */ /* 0x000fe2000f8e18ff */
[----:B-1----:R-:W1:Y:S08]  /*0260*/  LDC.64 R12, c[0x0][0x240] ;  /* 0x00009000ff0c7b82 */ /* 0x002e700000000a00 */
[----:B------:R-:W-:Y:S06]  /*0270*/  BAR.SYNC.DEFER_BLOCKING 0x0 ;  /* 0x0000000000007b1d */ /* 0x000fec0000010000 */
[----:B------:R-:W2:Y:S01]  /*0280*/  LDG.E.EF.128 R4, desc[UR6][R4.64] ;  /* 0x0000000604047981 */ /* 0x000ea2000c0e1d00 */
[----:B------:R-:W-:-:S02]  /*0290*/  LEA R58, R58, UR4, 0x3 ;  /* 0x000000043a3a7c11 */ /* 0x000fc4000f8e18ff */
[----:B------:R-:W-:Y:S01]  /*02a0*/  LEA R56, R56, UR4, 0x3 ;  /* 0x0000000438387c11 */ /* 0x000fe2000f8e18ff */
[----:B------:R-:W2:Y:S01]  /*02b0*/  LDS R0, [R51] ;  /* 0x0000000033007984 */ /* 0x000ea20000000800 */
[----:B------:R-:W-:-:S03]  /*02c0*/  LEA R55, R55, UR4, 0x3 ;  /* 0x0000000437377c11 */ /* 0x000fc6000f8e18ff */
[----:B------:R-:W2:Y:S04]  /*02d0*/  LDS R2, [R58] ;  /* 0x000000003a027984 */ /* 0x000ea80000000800 */
[----:B------:R-:W2:Y:S04]  /*02e0*/  LDS R3, [R56] ;  /* 0x0000000038037984 */ /* 0x000ea80000000800 */
[----:B------:R-:W2:Y:S01]  /*02f0*/  LDS R9, [R55] ;  /* 0x0000000037097984 */ /* 0x000ea20000000800 */
[----:B------:R-:W-:Y:S01]  /*0300*/  BAR.SYNC.DEFER_BLOCKING 0x0 ;  /* 0x0000000000007b1d */ /* 0x000fe20000010000 */
[----:B-1----:R-:W-:-:S05]  /*0310*/  IMAD.WIDE.U32 R12, R25, 0x4, R12 ;  /* 0x00000004190c7825 */ /* 0x002fca00078e000c */
[----:B--2---:R-:W-:Y:S04]  /*0320*/  STS [R50], R4 ;  /* 0x0000000432007388 */ /* 0x004fe80000000800 */
[----:B------:R-:W-:Y:S04]  /*0330*/  STS [R50+0x8], R5 ;  /* 0x0000080532007388 */ /* 0x000fe80000000800 */
[----:B------:R-:W-:Y:S04]  /*0340*/  STS [R50+0x10], R6 ;  /* 0x0000100632007388 */ /* 0x000fe80000000800 */
[----:B------:R1:W-:Y:S01]  /*0350*/  STS [R50+0x18], R7 ;  /* 0x0000180732007388 */ /* 0x0003e20000000800 */
[----:B------:R-:W-:Y:S06]  /*0360*/  BAR.SYNC.DEFER_BLOCKING 0x0 ;  /* 0x0000000000007b1d */ /* 0x000fec0000010000 */
[----:B0-----:R-:W2:Y:S04]  /*0370*/  LDG.E.EF.128 R12, desc[UR6][R12.64] ;  /* 0x000000060c0c7981 */ /* 0x001ea8000c0e1d00 */
[----:B------:R-:W0:Y:S04]  /*0380*/  LDS R68, [R51] ;  /* 0x0000000033447984 */ /* 0x000e280000000800 */
[----:B------:R-:W0:Y:S04]  /*0390*/  LDS R67, [R58] ;  /* 0x000000003a437984 */ /* 0x000e280000000800 */
[----:B------:R-:W0:Y:S04]  /*03a0*/  LDS R66, [R56] ;  /* 0x0000000038427984 */ /* 0x000e280000000800 */
[----:B------:R-:W0:Y:S01]  /*03b0*/  LDS R65, [R55] ;  /* 0x0000000037417984 */ /* 0x000e220000000800 */
[----:B------:R-:W-:Y:S01]  /*03c0*/  BAR.SYNC.DEFER_BLOCKING 0x0 ;  /* 0x0000000000007b1d */ /* 0x000fe20000010000 */
[----:B------:R-:W-:-:S05]  /*03d0*/  IMAD.WIDE.U32 R22, R25, 0x4, R22 ;  /* 0x0000000419167825 */ /* 0x000fca00078e0016 */
[----:B--2---:R-:W-:Y:S04]  /*03e0*/  STS [R50], R12 ;  /* 0x0000000c32007388 */ /* 0x004fe80000000800 */
[----:B------:R-:W-:Y:S04]  /*03f0*/  STS [R50+0x8], R13 ;  /* 0x0000080d32007388 */ /* 0x000fe80000000800 */
[----:B------:R-:W-:Y:S04]  /*0400*/  STS [R50+0x10], R14 ;  /* 0x0000100e32007388 */ /* 0x000fe80000000800 */
[----:B------:R-:W-:Y:S01]  /*0410*/  STS [R50+0x18], R15 ;  /* 0x0000180f32007388 */ /* 0x000fe20000000800 */
[----:B------:R-:W-:Y:S06]  /*0420*/  BAR.SYNC.DEFER_BLOCKING 0x0 ;  /* 0x0000000000007b1d */ /* 0x000fec0000010000 */
[----:B-1----:R1:W2:Y:S01]  /*0430*/  LDG.E.EF.128 R4, desc[UR6][R22.64] ;  /* 0x0000000616047981 */ /* 0x0022a2000c0e1d00 */
[----:B------:R-:W-:-:S03]  /*0440*/  SHF.R.U32.HI R25, RZ, 0x1d, R11 ;  /* 0x0000001dff197819 */ /* 0x000fc6000001160b */
[----:B------:R-:W0:Y:S04]  /*0450*/  LDS R64, [R51] ;  /* 0x0000000033407984 */ /* 0x000e280000000800 */
[----:B------:R-:W0:Y:S04]  /*0460*/  LDS R63, [R58] ;  /* 0x000000003a3f7984 */ /* 0x000e280000000800 */
[----:B------:R-:W0:Y:S04]  /*0470*/  LDS R62, [R56] ;  /* 0x00000000383e7984 */ /* 0x000e280000000800 */
[----:B------:R-:W0:Y:S01]  /*0480*/  LDS R61, [R55] ;  /* 0x00000000373d7984 */ /* 0x000e220000000800 */
[----:B---3--:R-:W-:Y:S01]  /*0490*/  SHF.R.U32.HI R27, RZ, 0x1d, R17 ;  /* 0x0000001dff1b7819 */ /* 0x008fe20000011611 */
[----:B------:R-:W-:Y:S01]  /*04a0*/  BAR.SYNC.DEFER_BLOCKING 0x0 ;  /* 0x0000000000007b1d */ /* 0x000fe20000010000 */
[----:B----4-:R-:W-:-:S02]  /*04b0*/  SHF.R.U32.HI R47, RZ, 0x1d, R19 ;  /* 0x0000001dff2f7819 */ /* 0x010fc40000011613 */
[----:B------:R-:W-:Y:S02]  /*04c0*/  LOP3.LUT R25, R25, 0x4, RZ, 0xc0, !PT ;  /* 0x0000000419197812 */ /* 0x000fe400078ec0ff */
[----:B------:R-:W-:Y:S02]  /*04d0*/  LOP3.LUT R27, R27, 0x4, RZ, 0xc0, !PT ;  /* 0x000000041b1b7812 */ /* 0x000fe400078ec0ff */
[----:B------:R-:W-:Y:S02]  /*04e0*/  LOP3.LUT R47, R47, 0x4, RZ, 0xc0, !PT ;  /* 0x000000042f2f7812 */ /* 0x000fe400078ec0ff */
[----:B-----5:R-:W-:Y:S02]  /*04f0*/  SHF.R.U32.HI R49, RZ, 0x1d, R21 ;  /* 0x0000001dff317819 */ /* 0x020fe40000011615 */
[----:B------:R-:W-:Y:S02]  /*0500*/  IADD3 R28, P0, R10, R25, RZ ;  /* 0x000000190a1c7210 */ /* 0x000fe40007f1e0ff */
[----:B------:R-:W-:-:S02]  /*0510*/  IADD3 R16, P1, R16, R27, RZ ;  /* 0x0000001b10107210 */ /* 0x000fc40007f3e0ff */
[----:B------:R-:W-:Y:S02]  /*0520*/  IADD3 R47, P2, R18, R47, RZ ;  /* 0x0000002f122f7210 */ /* 0x000fe40007f5e0ff */
[----:B------:R-:W-:Y:S01]  /*0530*/  LOP3.LUT R49, R49, 0x4, RZ, 0xc0, !PT ;  /* 0x0000000431317812 */ /* 0x000fe200078ec0ff */
[----:B-1----:R-:W-:Y:S01]  /*0540*/  IMAD.X R23, RZ, RZ, R11, P0 ;  /* 0x000000ffff177224 */ /* 0x002fe200000e060b */
[----:B------:R-:W-:Y:S01]  /*0550*/  LOP3.LUT R11, R16, R47, RZ, 0xfc, !PT ;  /* 0x0000002f100b7212 */ /* 0x000fe200078efcff */
[----:B------:R-:W-:Y:S01]  /*0560*/  IMAD.X R17, RZ, RZ, R17, P1 ;  /* 0x000000ffff117224 */ /* 0x000fe200008e0611 */
[----:B------:R-:W-:Y:S01]  /*0570*/  IADD3 R49, P0, R20, R49, RZ ;  /* 0x0000003114317210 */ /* 0x000fe20007f1e0ff */
[----:B------:R-:W-:-:S03]  /*0580*/  IMAD.X R46, RZ, RZ, R19, P2 ;  /* 0x000000ffff2e7224 */ /* 0x000fc600010e0613 */
[----:B------:R-:W-:Y:S01]  /*0590*/  LOP3.LUT R8, R11, R28, R49, 0xfe, !PT ;  /* 0x0000001c0b087212 */ /* 0x000fe200078efe31 */
[----:B------:R-:W-:Y:S01]  /*05a0*/  IMAD.X R48, RZ, RZ, R21, P0 ;  /* 0x000000ffff307224 */ /* 0x000fe200000e0615 */
[----:B------:R-:W-:Y:S02]  /*05b0*/  LOP3.LUT R10, R17, R46, RZ, 0xfc, !PT ;  /* 0x0000002e110a7212 */ /* 0x000fe400078efcff */
[----:B------:R-:W-:Y:S01]  /*05c0*/  ISETP.GE.U32.AND P0, PT, R8, 0x4, PT ;  /* 0x000000040800780c */ /* 0x000fe20003f06070 */
[----:B--2---:R1:W-:Y:S02]  /*05d0*/  STS [R50], R4 ;  /* 0x0000000432007388 */ /* 0x0043e40000000800 */
[----:B-1----:R-:W-:-:S04]  /*05e0*/  LOP3.LUT R4, R10, R23, R48, 0xfe, !PT ;  /* 0x000000170a047212 */ /* 0x002fc800078efe30 */
[----:B------:R-:W-:Y:S01]  /*05f0*/  ISETP.GE.U32.AND.EX P0, PT, R4, RZ, PT, P0 ;  /* 0x000000ff0400720c */ /* 0x000fe20003f06100 */
[----:B------:R0:W-:Y:S04]  /*0600*/  STS [R50+0x8], R5 ;  /* 0x0000080532007388 */ /* 0x0001e80000000800 */
[----:B------:R0:W-:Y:S04]  /*0610*/  STS [R50+0x10], R6 ;  /* 0x0000100632007388 */ /* 0x0001e80000000800 */
[----:B------:R0:W-:Y:S01]  /*0620*/  STS [R50+0x18], R7 ;  /* 0x0000180732007388 */ /* 0x0001e20000000800 */
[----:B------:R-:W-:Y:S06]  /*0630*/  BAR.SYNC.DEFER_BLOCKING 0x0 ;  /* 0x0000000000007b1d */ /* 0x000fec0000010000 */
[----:B0-----:R-:W-:Y:S05]  /*0640*/  @!P0 BRA `(.L_x_0) ;  /* 0x0000000000408947 */ /* 0x001fea0003800000 */
[----:B------:R-:W-:Y:S01]  /*0650*/  MOV R14, 0x0 ;  /* 0x00000000000e7802 */ /* 0x000fe20000000f00 */
[----:B------:R-:W-:Y:S01]  /*0660*/  ULDC.64 UR8, c[0x4][0x78] ;  /* 0x01001e0000087ab9 */ /* 0x000fe20000000a00 */
[----:B------:R-:W-:Y:S01]  /*0670*/  ULDC.64 UR10, c[0x4][0x68] ;  /* 0x01001a00000a7ab9 */ /* 0x000fe20000000a00 */
[----:B------:R-:W-:-:S07]  /*0680*/  IMAD.U32 R4, RZ, RZ, UR8 ;  /* 0x00000008ff047e24 */ /* 0x000fce000f8e00ff */
[----:B------:R-:W-:Y:S01]  /*0690*/  LEPC R20, `(.L_x_0) ;  /* 0x00000000b014794e */ /* 0x000fe20000000000 */
[----:B------:R-:W-:Y:S01]  /*06a0*/  IMAD.U32 R5, RZ, RZ, UR9 ;  /* 0x00000009ff057e24 */ /* 0x000fe2000f8e00ff */
[----:B------:R-:W0:Y:S01]  /*06b0*/  LDC.64 R14, c[0x4][R14] ;  /* 0x010000000e0e7b82 */ /* 0x000e220000000a00 */
[----:B------:R-:W-:Y:S01]  /*06c0*/  ULDC.64 UR8, c[0x4][0x70] ;  /* 0x01001c0000087ab9 */ /* 0x000fe20000000a00 */
[----:B------:R-:W-:Y:S02]  /*06d0*/  IMAD.U32 R10, RZ, RZ, UR10 ;  /* 0x0000000aff0a7e24 */ /* 0x000fe4000f8e00ff */
[----:B------:R-:W-:Y:S02]  /*06e0*/  IMAD.U32 R6, RZ, RZ, UR8 ;  /* 0x00000008ff067e24 */ /* 0x000fe4000f8e00ff */
[----:B------:R-:W-:Y:S02]  /*06f0*/  IMAD.U32 R7, RZ, RZ, UR9 ;  /* 0x00000009ff077e24 */ /* 0x000fe4000f8e00ff */
[----:B------:R-:W-:-:S02]  /*0700*/  IMAD.U32 R11, RZ, RZ, UR11 ;  /* 0x0000000bff0b7e24 */ /* 0x000fc4000f8e00ff */
[----:B------:R-:W-:Y:S02]  /*0710*/  IMAD.MOV.U32 R8, RZ, RZ, 0x2e ;  /* 0x0000002eff087424 */ /* 0x000fe400078e00ff */
[----:B------:R-:W-:Y:S02]  /*0720*/  IMAD.MOV.U32 R12, RZ, RZ, 0x1 ;  /* 0x00000001ff0c7424 */ /* 0x000fe400078e00ff */
[----:B------:R-:W-:-:S07]  /*0730*/  IMAD.MOV.U32 R13, RZ, RZ, RZ ;  /* 0x000000ffff0d7224 */ /* 0x000fce00078e00ff */
[----:B0-----:R-:W-:Y:S05]  /*0740*/  CALL.ABS.NOINC R14 ;  /* 0x000000000e007343 */ /* 0x001fea0003c00000 */
.L_x_0:
[----:B------:R-:W0:Y:S01]  /*0750*/  LDC.64 R40, c[0x0][0x228] ;  /* 0x00008a00ff287b82 */ /* 0x000e220000000a00 */
[----:B------:R-:W1:Y:S01]  /*0760*/  LDS R58, [R58] ;  /* 0x000000003a3a7984 */ /* 0x000e620000000800 */
[----:B------:R-:W-:Y:S01]  /*0770*/  SHF.R.U32.HI R4, RZ, 0x2, R52 ;  /* 0x00000002ff047819 */ /* 0x000fe20000011634 */
[----:B------:R-:W-:Y:S01]  /*0780*/  IMAD.SHL.U32 R45, R16, 0x4, RZ ;  /* 0x00000004102d7824 */ /* 0x000fe200078e00ff */
[C---:B------:R-:W-:Y:S01]  /*0790*/  SHF.L.U64.HI R46, R47.reuse, 0x2, R46 ;  /* 0x000000022f2e7819 */ /* 0x040fe2000001022e */
[----:B------:R-:W1:Y:S01]  /*07a0*/  LDS R56, [R56] ;  /* 0x0000000038387984 */ /* 0x000e620000000800 */
[----:B------:R-:W-:Y:S01]  /*07b0*/  SGXT.U32 R4, R4, 0x2 ;  /* 0x000000020404781a */ /* 0x000fe20000000000 */
[----:B------:R-:W-:Y:S01]  /*07c0*/  IMAD.SHL.U32 R47, R47, 0x4, RZ ;  /* 0x000000042f2f7824 */ /* 0x000fe200078e00ff */
[C---:B------:R-:W-:Y:S01]  /*07d0*/  SHF.L.U64.HI R18, R28.reuse, 0x2, R23 ;  /* 0x000000021c127819 */ /* 0x040fe20000010217 */
[----:B------:R-:W1:Y:S01]  /*07e0*/  LDS R55, [R55] ;  /* 0x0000000037377984 */ /* 0x000e620000000800 */
[----:B------:R-:W-:Y:S01]  /*07f0*/  SHF.L.U64.HI R48, R49, 0x2, R48 ;  /* 0x0000000231307819 */ /* 0x000fe20000010230 */
[----:B------:R-:W-:Y:S01]  /*0800*/  IMAD.SHL.U32 R28, R28, 0x4, RZ ;  /* 0x000000041c1c7824 */ /* 0x000fe200078e00ff */
[-C--:B------:R-:W-:Y:S01]  /*0810*/  LOP3.LUT R5, R45, R4.reuse, RZ, 0xfc, !PT ;  /* 0x000000042d057212 */ /* 0x080fe200078efcff */
[----:B------:R1:W1:Y:S01]  /*0820*/  LDS R60, [R51] ;  /* 0x00000000333c7984 */ /* 0x0002620000000800 */
[----:B------:R-:W-:Y:S01]  /*0830*/  IMAD.SHL.U32 R49, R49, 0x4, RZ ;  /* 0x0000000431317824 */ /* 0x000fe200078e00ff */
[----:B------:R-:W-:-:S02]  /*0840*/  LOP3.LUT R7, R47, R4, RZ, 0xfc, !PT ;  /* 0x000000042f077212 */ /* 0x000fc400078efcff */
[-C--:B------:R-:W-:Y:S02]  /*0850*/  LOP3.LUT R13, R28, R4.reuse, RZ, 0xfc, !PT ;  /* 0x000000041c0d7212 */ /* 0x080fe400078efcff */
[----:B------:R-:W-:Y:S02]  /*0860*/  LOP3.LUT R11, R49, R4, RZ, 0xfc, !PT ;  /* 0x00000004310b7212 */ /* 0x000fe400078efcff */
[----:B------:R-:W-:Y:S01]  /*0870*/  SHF.L.U64.HI R44, R16, 0x2, R17 ;  /* 0x00000002102c7819 */ /* 0x000fe20000010211 */
[----:B------:R-:W-:Y:S05]  /*0880*/  WARPSYNC.ALL ;  /* 0x0000000000007948 */ /* 0x000fea0003800000 */
[----:B------:R-:W-:Y:S01]  /*0890*/  BAR.SYNC.DEFER_BLOCKING 0x0 ;  /* 0x0000000000007b1d */ /* 0x000fe20000010000 */
[----:B0-----:R-:W-:-:S02]  /*08a0*/  LEA R4, P1, R5, R40, 0x3 ;  /* 0x0000002805047211 */ /* 0x001fc400078218ff */
[-C--:B------:R-:W-:Y:S02]  /*08b0*/  LEA R6, P2, R7, R40.reuse, 0x3 ;  /* 0x0000002807067211 */ /* 0x080fe400078418ff */
[-C--:B------:R-:W-:Y:S02]  /*08c0*/  LEA.HI.X R5, R5, R41.reuse, R44, 0x3, P1 ;  /* 0x0000002905057211 */ /* 0x080fe400008f1c2c */
[-C--:B------:R-:W-:Y:S02]  /*08d0*/  LEA R38, P0, R13, R40.reuse, 0x3 ;  /* 0x000000280d267211 */ /* 0x080fe400078018ff */
[----:B------:R-:W-:Y:S02]  /*08e0*/  LEA R12, P3, R11, R40, 0x3 ;  /* 0x000000280b0c7211 */ /* 0x000fe400078618ff */
[-C--:B------:R-:W-:Y:S02]  /*08f0*/  LEA.HI.X R7, R7, R41.reuse, R46, 0x3, P2 ;  /* 0x0000002907077211 */ /* 0x080fe400010f1c2e */
[----:B------:R-:W-:-:S02]  /*0900*/  LEA.HI.X R39, R13, R41, R18, 0x3, P0 ;  /* 0x000000290d277211 */ /* 0x000fc400000f1c12 */
[----:B------:R-:W-:Y:S01]  /*0910*/  LEA.HI.X R13, R11, R41, R48, 0x3, P3 ;  /* 0x000000290b0d7211 */ /* 0x000fe200018f1c30 */
[----:B------:R-:W2:Y:S04]  /*0920*/  LDG.E.EL.64 R4, desc[UR6][R4.64+0x80] ;  /* 0x0000800604047981 */ /* 0x000ea8000c2e1b00 */
[----:B------:R-:W3:Y:S04]  /*0930*/  LDG.E.EL.64 R6, desc[UR6][R6.64+0x100] ;  /* 0x0001000606067981 */ /* 0x000ee8000c2e1b00 */
[----:B------:R-:W4:Y:S04]  /*0940*/  LDG.E.EL.64 R10, desc[UR6][R38.64] ;  /* 0x00000006260a7981 */ /* 0x000f28000c2e1b00 */
[----:B------:R-:W5:Y:S01]  /*0950*/  LDG.E.EL.64 R12, desc[UR6][R12.64+0x180] ;  /* 0x000180060c0c7981 */ /* 0x000f62000c2e1b00 */
[----:B--2---:R-:W-:-:S02]  /*0960*/  SHF.R.U32.HI R15, RZ, 0x1d, R5 ;  /* 0x0000001dff0f7819 */ /* 0x004fc40000011605 */
[----:B---3--:R-:W-:Y:S02]  /*0970*/  SHF.R.U32.HI R17, RZ, 0x1d, R7 ;  /* 0x0000001dff117819 */ /* 0x008fe40000011607 */
[----:B------:R-:W-:Y:S02]  /*0980*/  LOP3.LUT R15, R15, 0x4, RZ, 0xc0, !PT ;  /* 0x000000040f0f7812 */ /* 0x000fe400078ec0ff */
[----:B----4-:R-:W-:Y:S02]  /*0990*/  SHF.R.U32.HI R23, RZ, 0x1d, R11 ;  /* 0x0000001dff177819 */ /* 0x010fe4000001160b */
[----:B------:R-:W-:Y:S02]  /*09a0*/  LOP3.LUT R17, R17, 0x4, RZ, 0xc0, !PT ;  /* 0x0000000411117812 */ /* 0x000fe400078ec0ff */
[----:B-----5:R-:W-:Y:S02]  /*09b0*/  SHF.R.U32.HI R8, RZ, 0x1d, R13 ;  /* 0x0000001dff087819 */ /* 0x020fe4000001160d */
[----:B------:R-:W-:-:S02]  /*09c0*/  IADD3 R22, P0, R4, R15, RZ ;  /* 0x0000000f04167210 */ /* 0x000fc40007f1e0ff */
[----:B------:R-:W-:Y:S02]  /*09d0*/  LOP3.LUT R23, R23, 0x4, RZ, 0xc0, !PT ;  /* 0x0000000417177812 */ /* 0x000fe400078ec0ff */
[----:B------:R-:W-:Y:S01]  /*09e0*/  LOP3.LUT R15, R8, 0x4, RZ, 0xc0, !PT ;  /* 0x00000004080f7812 */ /* 0x000fe200078ec0ff */
[----:B------:R-:W-:Y:S01]  /*09f0*/  IMAD.X R19, RZ, RZ, R5, P0 ;  /* 0x000000ffff137224 */ /* 0x000fe200000e0605 */
[----:B------:R-:W-:Y:S02]  /*0a00*/  IADD3 R17, P2, R6, R17, RZ ;  /* 0x0000001106117210 */ /* 0x000fe40007f5e0ff */
[----:B------:R-:W-:Y:S02]  /*0a10*/  IADD3 R23, P0, R10, R23, RZ ;  /* 0x000000170a177210 */ /* 0x000fe40007f1e0ff */
[----:B------:R-:W-:Y:S01]  /*0a20*/  IADD3 R24, P1, R12, R15, RZ ;  /* 0x0000000f0c187210 */ /* 0x000fe20007f3e0ff */
[----:B------:R-:W-:Y:S01]  /*0a30*/  IMAD.X R26, RZ, RZ, R7, P2 ;  /* 0x000000ffff1a7224 */ /* 0x000fe200010e0607 */
[----:B------:R-:W-:Y:S01]  /*0a40*/  LOP3.LUT R4, R22, R17, RZ, 0xfc, !PT ;  /* 0x0000001116047212 */ /* 0x000fe200078efcff */
[----:B------:R-:W-:-:S02]  /*0a50*/  IMAD.X R30, RZ, RZ, R11, P0 ;  /* 0x000000ffff1e7224 */ /* 0x000fc400000e060b */
[----:B------:R-:W-:Y:S01]  /*0a60*/  IMAD.X R25, RZ, RZ, R13, P1 ;  /* 0x000000ffff197224 */ /* 0x000fe200008e060d */
[----:B------:R-:W-:Y:S02]  /*0a70*/  LOP3.LUT R4, R4, R23, R24, 0xfe, !PT ;  /* 0x0000001704047212 */ /* 0x000fe400078efe18 */
[----:B------:R-:W-:Y:S02]  /*0a80*/  LOP3.LUT R5, R19, R26, RZ, 0xfc, !PT ;  /* 0x0000001a13057212 */ /* 0x000fe400078efcff */
[----:B------:R-:W-:Y:S02]  /*0a90*/  ISETP.GE.U32.AND P0, PT, R4, 0x4, PT ;  /* 0x000000040400780c */ /* 0x000fe40003f06070 */
[----:B------:R-:W-:-:S04]  /*0aa0*/  LOP3.LUT R4, R5, R30, R25, 0xfe, !PT ;  /* 0x0000001e05047212 */ /* 0x000fc800078efe19 */
[----:B------:R-:W-:-:S13]  /*0ab0*/  ISETP.GE.U32.AND.EX P0, PT, R4, RZ, PT, P0 ;  /* 0x000000ff0400720c */ /* 0x000fda0003f06100 */
[----:B-1----:R-:W-:Y:S05]  /*0ac0*/  @!P0 BRA `(.L_x_1) ;  /* 0x0000000000408947 */ /* 0x002fea0003800000 */
        /* <DEDUP_REMOVED lines=16> */
.L_x_1:
[----:B------:R-:W0:Y:S01]  /*0bd0*/  LDC.64 R36, c[0x0][0x230] ;  /* 0x00008c00ff247b82 */ /* 0x000e220000000a00 */
[----:B------:R-:W-:Y:S01]  /*0be0*/  LOP3.LUT R21, R45, 0x3, R52, 0xf8, !PT ;  /* 0x000000032d157812 */ /* 0x000fe200078ef834 */
[----:B------:R-:W-:Y:S06]  /*0bf0*/  WARPSYNC.ALL ;  /* 0x0000000000007948 */ /* 0x000fec0003800000 */
[----:B------:R-:W-:Y:S01]  /*0c00*/  BAR.SYNC.DEFER_BLOCKING 0x0 ;  /* 0x0000000000007b1d */ /* 0x000fe20000010000 */
[----:B------:R-:W-:Y:S02]  /*0c10*/  LEA R8, P5, R21, R40, 0x3 ;  /* 0x0000002815087211 */ /* 0x000fe400078a18ff */
[----:B0-----:R-:W-:-:S02]  /*0c20*/  LEA R16, P2, R17, R36, 0x2 ;  /* 0x0000002411107211 */ /* 0x001fc400078410ff */
[CC--:B------:R-:W-:Y:S02]  /*0c30*/  LEA R4, P3, R24.reuse, R36.reuse, 0x2 ;  /* 0x0000002418047211 */ /* 0x0c0fe400078610ff */
[-C--:B------:R-:W-:Y:S02]  /*0c40*/  LEA R14, P0, R23, R36.reuse, 0x2 ;  /* 0x00000024170e7211 */ /* 0x080fe400078010ff */
[-C--:B------:R-:W-:Y:S02]  /*0c50*/  LEA.HI.X R17, R17, R37.reuse, R26, 0x2, P2 ;  /* 0x0000002511117211 */ /* 0x080fe400010f141a */
[-C--:B------:R-:W-:Y:S02]  /*0c60*/  LEA.HI.X R5, R24, R37.reuse, R25, 0x2, P3 ;  /* 0x0000002518057211 */ /* 0x080fe400018f1419 */
[----:B------:R-:W-:Y:S01]  /*0c70*/  LEA R6, P1, R22, R36, 0x2 ;  /* 0x0000002416067211 */ /* 0x000fe200078210ff */
[----:B------:R-:W5:Y:S01]  /*0c80*/  LDG.E.EL R16, desc[UR6][R16.64+0x20] ;  /* 0x0000200610107981 */ /* 0x000f62000c2e1900 */
[----:B------:R-:W-:-:S02]  /*0c90*/  LEA.HI.X R15, R23, R37, R30, 0x2, P0 ;  /* 0x00000025170f7211 */ /* 0x000fc400000f141e */
[----:B------:R-:W-:Y:S02]  /*0ca0*/  LOP3.LUT R23, R28, 0x3, R52, 0xf8, !PT ;  /* 0x000000031c177812 */ /* 0x000fe400078ef834 */
[----:B------:R-:W-:Y:S01]  /*0cb0*/  LEA.HI.X R7, R22, R37, R19, 0x2, P1 ;  /* 0x0000002516077211 */ /* 0x000fe200008f1413 */
[----:B------:R-:W5:Y:S01]  /*0cc0*/  LDG.E.EL R14, desc[UR6][R14.64] ;  /* 0x000000060e0e7981 */ /* 0x000f62000c2e1900 */
[----:B------:R-:W-:-:S03]  /*0cd0*/  LEA R30, P1, R23, R40, 0x3 ;  /* 0x00000028171e7211 */ /* 0x000fc600078218ff */
[----:B------:R0:W5:Y:S01]  /*0ce0*/  LDG.E.EL R17, desc[UR6][R4.64+0x30] ;  /* 0x0000300604117981 */ /* 0x000162000c2e1900 */
[----:B------:R-:W-:Y:S02]  /*0cf0*/  IADD3 R28, P2, R28, R36, RZ ;  /* 0x000000241c1c7210 */ /* 0x000fe40007f5e0ff */
[----:B------:R-:W-:Y:S02]  /*0d00*/  IADD3 R26, P3, R45, R36, RZ ;  /* 0x000000242d1a7210 */ /* 0x000fe40007f7e0ff */
[----:B------:R-:W-:Y:S01]  /*0d10*/  IADD3 R24, P4, R47, R36, RZ ;  /* 0x000000242f187210 */ /* 0x000fe20007f9e0ff */
[----:B------:R1:W5:Y:S01]  /*0d20*/  LDG.E.EL R15, desc[UR6][R6.64+0x10] ;  /* 0x00001006060f7981 */ /* 0x000362000c2e1900 */
[----:B------:R-:W-:Y:S02]  /*0d30*/  LOP3.LUT R19, R47, 0x3, R52, 0xf8, !PT ;  /* 0x000000032f137812 */ /* 0x000fe400078ef834 */
[-C--:B0-----:R-:W-:Y:S02]  /*0d40*/  LEA.HI.X R5, R21, R41.reuse, R44, 0x3, P5 ;  /* 0x0000002915057211 */ /* 0x081fe400028f1c2c */
[----:B------:R-:W-:Y:S01]  /*0d50*/  IADD3 R22, P5, R49, R36, RZ ;  /* 0x0000002431167210 */ /* 0x000fe20007fbe0ff */
[--C-:B------:R-:W-:Y:S01]  /*0d60*/  IMAD.X R29, R18, 0x1, R37.reuse, P2 ;  /* 0x00000001121d7824 */ /* 0x100fe200010e0625 */
[-C--:B------:R-:W-:Y:S01]  /*0d70*/  LEA.HI.X R31, R23, R41.reuse, R18, 0x3, P1 ;  /* 0x00000029171f7211 */ /* 0x080fe200008f1c12 */
[--C-:B------:R-:W-:Y:S01]  /*0d80*/  IMAD.X R27, R44, 0x1, R37.reuse, P3 ;  /* 0x000000012c1b7824 */ /* 0x100fe200018e0625 */
[C---:B------:R-:W-:Y:S01]  /*0d90*/  LEA R11, P6, R19.reuse, R40, 0x3 ;  /* 0x00000028130b7211 */ /* 0x040fe200078c18ff */
[--C-:B------:R-:W-:Y:S01]  /*0da0*/  IMAD.X R25, R46, 0x1, R37.reuse, P4 ;  /* 0x000000012e197824 */ /* 0x100fe200020e0625 */
[----:B------:R0:W5:Y:S01]  /*0db0*/  LDG.E.EL R18, desc[UR6][R28.64] ;  /* 0x000000061c127981 */ /* 0x000162000c2e1900 */
[----:B------:R-:W-:Y:S01]  /*0dc0*/  IMAD.X R23, R48, 0x1, R37, P5 ;  /* 0x0000000130177824 */ /* 0x000fe200028e0625 */
[----:B-1----:R-:W-:-:S02]  /*0dd0*/  LEA.HI.X R7, R19, R41, R46, 0x3, P6 ;  /* 0x0000002913077211 */ /* 0x002fc400030f1c2e */
[----:B------:R0:W5:Y:S04]  /*0de0*/  LDG.E.EL R19, desc[UR6][R26.64+0x10] ;  /* 0x000010061a137981 */ /* 0x000168000c2e1900 */
[----:B------:R0:W5:Y:S04]  /*0df0*/  LDG.E.EL R42, desc[UR6][R24.64+0x20] ;  /* 0x00002006182a7981 */ /* 0x000168000c2e1900 */
[----:B------:R0:W5:Y:S01]  /*0e00*/  LDG.E.EL R43, desc[UR6][R22.64+0x30] ;  /* 0x00003006162b7981 */ /* 0x000162000c2e1900 */
[----:B------:R-:W-:Y:S01]  /*0e10*/  BAR.SYNC.DEFER_BLOCKING 0x0 ;  /* 0x0000000000007b1d */ /* 0x000fe20000010000 */
[----:B------:R-:W-:-:S04]  /*0e20*/  LOP3.LUT R13, R49, 0x3, R52, 0xf8, !PT ;  /* 0x00000003310d7812 */ /* 0x000fc800078ef834 */
[C---:B------:R-:W-:Y:S02]  /*0e30*/  LEA R10, P0, R13.reuse, R40, 0x3 ;  /* 0x000000280d0a7211 */ /* 0x040fe400078018ff */
[----:B------:R-:W-:Y:S02]  /*0e40*/  IADD3 R4, P6, R8, 0x80, RZ ;  /* 0x0000008008047810 */ /* 0x000fe40007fde0ff */
[----:B------:R-:W-:Y:S02]  /*0e50*/  LEA.HI.X R8, R13, R41, R48, 0x3, P0 ;  /* 0x000000290d087211 */ /* 0x000fe400000f1c30 */
[----:B------:R-:W-:Y:S02]  /*0e60*/  IADD3 R6, P0, R11, 0x100, RZ ;  /* 0x000001000b067810 */ /* 0x000fe40007f1e0ff */
[----:B------:R-:W-:Y:S01]  /*0e70*/  IADD3 R10, P1, R10, 0x180, RZ ;  /* 0x000001800a0a7810 */ /* 0x000fe20007f3e0ff */
[----:B------:R-:W-:Y:S02]  /*0e80*/  IMAD.X R5, RZ, RZ, R5, P6 ;  /* 0x000000ffff057224 */ /* 0x000fe400030e0605 */
[----:B------:R-:W-:-:S02]  /*0e90*/  IMAD.X R7, RZ, RZ, R7, P0 ;  /* 0x000000ffff077224 */ /* 0x000fc400000e0607 */
[----:B------:R-:W-:Y:S01]  /*0ea0*/  IMAD.X R11, RZ, RZ, R8, P1 ;  /* 0x000000ffff0b7224 */ /* 0x000fe200008e0608 */
[----:B------:R-:W-:Y:S04]  /*0eb0*/  STS.64 [R51+0x200], R4 ;  /* 0x0002000433007388 */ /* 0x000fe80000000a00 */
[----:B------:R-:W-:Y:S04]  /*0ec0*/  STS.64 [R51+0x400], R6 ;  /* 0x0004000633007388 */ /* 0x000fe80000000a00 */
[----:B------:R-:W-:Y:S04]  /*0ed0*/  STS.64 [R51+0x600], R10 ;  /* 0x0006000a33007388 */ /* 0x000fe80000000a00 */
[----:B------:R-:W-:Y:S01]  /*0ee0*/  STS.64 [R51], R30 ;  /* 0x0000001e33007388 */ /* 0x000fe20000000a00 */
[----:B------:R-:W-:Y:S06]  /*0ef0*/  BAR.SYNC.DEFER_BLOCKING 0x0 ;  /* 0x0000000000007b1d */ /* 0x000fec0000010000 */
[----:B------:R-:W1:Y:S04]  /*0f00*/  LDS.64 R4, [R50] ;  /* 0x0000000032047984 */ /* 0x000e680000000a00 */
[----:B------:R-:W2:Y:S04]  /*0f10*/  LDS.64 R32, [R50+0x10] ;  /* 0x0000100032207984 */ /* 0x000ea80000000a00 */
[----:B-1----:R-:W3:Y:S04]  /*0f20*/  LDG.E.EL.128 R4, desc[UR6][R4.64] ;  /* 0x0000000604047981 */ /* 0x002ee8000c2e1d00 */
[----:B--2---:R-:W2:Y:S01]  /*0f30*/  LDG.E.EL.128 R32, desc[UR6][R32.64] ;  /* 0x0000000620207981 */ /* 0x004ea2000c2e1d00 */
[----:B---3--:R-:W-:-:S04]  /*0f40*/  SHF.R.U32.HI R53, RZ, 0x1d, R5 ;  /* 0x0000001dff357819 */ /* 0x008fc80000011605 */
[----:B------:R-:W-:Y:S02]  /*0f50*/  LOP3.LUT R53, R53, 0x4, RZ, 0xc0, !PT ;  /* 0x0000000435357812 */ /* 0x000fe400078ec0ff */
[----:B--2---:R-:W-:Y:S02]  /*0f60*/  SHF.R.U32.HI R8, RZ, 0x1d, R33 ;  /* 0x0000001dff087819 */ /* 0x004fe40000011621 */
[----:B------:R-:W-:Y:S02]  /*0f70*/  IADD3 R53, P0, R4, R53, RZ ;  /* 0x0000003504357210 */ /* 0x000fe40007f1e0ff */
[----:B------:R-:W-:Y:S02]  /*0f80*/  LOP3.LUT R11, R8, 0x4, RZ, 0xc0, !PT ;  /* 0x00000004080b7812 */ /* 0x000fe400078ec0ff */
[----:B------:R-:W-:Y:S01]  /*0f90*/  SHF.R.U32.HI R10, RZ, 0x1d, R7 ;  /* 0x0000001dff0a7819 */ /* 0x000fe20000011607 */
[----:B------:R-:W-:Y:S01]  /*0fa0*/  IMAD.X R57, RZ, RZ, R5, P0 ;  /* 0x000000ffff397224 */ /* 0x000fe200000e0605 */
[----:B------:R-:W-:-:S02]  /*0fb0*/  SHF.R.U32.HI R8, RZ, 0x1d, R35 ;  /* 0x0000001dff087819 */ /* 0x000fc40000011623 */
[----:B------:R-:W-:Y:S02]  /*0fc0*/  IADD3 R51, P0, R32, R11, RZ ;  /* 0x0000000b20337210 */ /* 0x000fe40007f1e0ff */
[----:B------:R-:W-:Y:S02]  /*0fd0*/  LOP3.LUT R5, R10, 0x4, RZ, 0xc0, !PT ;  /* 0x000000040a057812 */ /* 0x000fe400078ec0ff */
[----:B------:R-:W-:Y:S01]  /*0fe0*/  LOP3.LUT R11, R8, 0x4, RZ, 0xc0, !PT ;  /* 0x00000004080b7812 */ /* 0x000fe200078ec0ff */
[----:B------:R-:W-:Y:S01]  /*0ff0*/  IMAD.X R54, RZ, RZ, R33, P0 ;  /* 0x000000ffff367224 */ /* 0x000fe200000e0621 */
[----:B------:R-:W-:Y:S02]  /*1000*/  IADD3 R33, P0, R6, R5, RZ ;  /* 0x0000000506217210 */ /* 0x000fe40007f1e0ff */
[----:B------:R-:W-:Y:S02]  /*1010*/  IADD3 R32, P1, R34, R11, RZ ;  /* 0x0000000b22207210 */ /* 0x000fe40007f3e0ff */
[----:B------:R-:W-:Y:S01]  /*1020*/  LOP3.LUT R4, R53, R51, RZ, 0xfc, !PT ;  /* 0x0000003335047212 */ /* 0x000fe200078efcff */
[----:B------:R-:W-:Y:S01]  /*1030*/  IMAD.X R34, RZ, RZ, R7, P0 ;  /* 0x000000ffff227224 */ /* 0x000fe200000e0607 */
[----:B------:R-:W-:Y:S01]  /*1040*/  LOP3.LUT R5, R57, R54, RZ, 0xfc, !PT ;  /* 0x0000003639057212 */ /* 0x000fe200078efcff */
[----:B------:R-:W-:Y:S01]  /*1050*/  IMAD.X R35, RZ, RZ, R35, P1 ;  /* 0x000000ffff237224 */ /* 0x000fe200008e0623 */
[----:B------:R-:W-:-:S04]  /*1060*/  LOP3.LUT R4, R4, R33, R32, 0xfe, !PT ;  /* 0x0000002104047212 */ /* 0x000fc800078efe20 */
[----:B------:R-:W-:Y:S02]  /*1070*/  ISETP.GE.U32.AND P0, PT, R4, 0x4, PT ;  /* 0x000000040400780c */ /* 0x000fe40003f06070 */
[----:B------:R-:W-:-:S04]  /*1080*/  LOP3.LUT R4, R5, R34, R35, 0xfe, !PT ;  /* 0x0000002205047212 */ /* 0x000fc800078efe23 */
[----:B------:R-:W-:-:S13]  /*1090*/  ISETP.GE.U32.AND.EX P0, PT, R4, RZ, PT, P0 ;  /* 0x000000ff0400720c */ /* 0x000fda0003f06100 */
[----:B0-----:R-:W-:Y:S05]  /*10a0*/  @!P0 BRA `(.L_x_2) ;  /* 0x0000000000448947 */ /* 0x001fea0003800000 */
[----:B------:R-:W-:Y:S01]  /*10b0*/  ULDC.64 UR8, c[0x4][0x48] ;  /* 0x0100120000087ab9 */ /* 0x000fe20000000a00 */
[----:B------:R-:W-:Y:S01]  /*10c0*/  ULDC.64 UR10, c[0x4][0x40] ;  /* 0x01001000000a7ab9 */ /* 0x000fe20000000a00 */
[----:B------:R-:W-:Y:S01]  /*10d0*/  ULDC.64 UR12, c[0x4][0x38] ;  /* 0x01000e00000c7ab9 */ /* 0x000fe20000000a00 */
[----:B------:R-:W-:-:S07]  /*10e0*/  IMAD.U32 R4, RZ, RZ, UR8 ;  /* 0x00000008ff047e24 */ /* 0x000fce000f8e00ff */
[----:B------:R-:W-:Y:S01]  /*10f0*/  LEPC R20, `(.L_x_2) ;  /* 0x00000000c014794e */ /* 0x000fe20000000000 */
[----:B------:R-:W-:Y:S02]  /*1100*/  IMAD.U32 R5, RZ, RZ, UR9 ;  /* 0x00000009ff057e24 */ /* 0x000fe4000f8e00ff */
[----:B------:R-:W-:Y:S02]  /*1110*/  IMAD.U32 R6, RZ, RZ, UR10 ;  /* 0x0000000aff067e24 */ /* 0x000fe4000f8e00ff */
[----:B------:R-:W-:Y:S02]  /*1120*/  IMAD.U32 R7, RZ, RZ, UR11 ;  /* 0x0000000bff077e24 */ /* 0x000fe4000f8e00ff */
[----:B------:R-:W-:Y:S02]  /*1130*/  IMAD.U32 R10, RZ, RZ, UR12 ;  /* 0x0000000cff0a7e24 */ /* 0x000fe4000f8e00ff */
[----:B------:R-:W-:Y:S02]  /*1140*/  IMAD.U32 R11, RZ, RZ, UR13 ;  /* 0x0000000dff0b7e24 */ /* 0x000fe4000f8e00ff */
[----:B------:R-:W-:-:S02]  /*1150*/  IMAD.MOV.U32 R8, RZ, RZ, 0x3b ;  /* 0x0000003bff087424 */ /* 0x000fc400078e00ff */
[----:B------:R-:W-:Y:S02]  /*1160*/  IMAD.MOV.U32 R12, RZ, RZ, 0x1 ;  /* 0x00000001ff0c7424 */ /* 0x000fe400078e00ff */
[----:B------:R-:W-:Y:S01]  /*1170*/  IMAD.MOV.U32 R13, RZ, RZ, RZ ;  /* 0x000000ffff0d7224 */ /* 0x000fe200078e00ff */
[----:B------:R-:W-:-:S06]  /*1180*/  MOV R34, 0x0 ;  /* 0x0000000000227802 */ /* 0x000fcc0000000f00 */
[----:B------:R-:W0:Y:S01]  /*1190*/  LDC.64 R34, c[0x4][R34] ;  /* 0x0100000022227b82 */ /* 0x000e220000000a00 */
[----:B------:R-:W-:-:S04]  /*11a0*/  DEPBAR.LE SB0, 0x0 ;  /* 0x000080000000791a */ /* 0x000fc80000000000 */
[----:B-----5:R-:W-:Y:S05]  /*11b0*/  CALL.ABS.NOINC R34 ;  /* 0x0000000022007343 */ /* 0x020fea0003c00000 */
.L_x_2:
[----:B------:R-:W-:Y:S05]  /*11c0*/  WARPSYNC.ALL ;  /* 0x0000000000007948 */ /* 0x000fea0003800000 */
[----:B------:R-:W-:Y:S01]  /*11d0*/  BAR.SYNC.DEFER_BLOCKING 0x0 ;  /* 0x0000000000007b1d */ /* 0x000fe20000010000 */
[----:B------:R-:W-:-:S07]  /*11e0*/  SHF.R.U32.HI R4, RZ, 0x4, R59 ;  /* 0x00000004ff047819 */ /* 0x000fce000001163b */
[----:B------:R-:W-:Y:S01]  /*11f0*/  BAR.SYNC.DEFER_BLOCKING 0x0 ;  /* 0x0000000000007b1d */ /* 0x000fe20000010000 */
[----:B------:R-:W-:Y:S02]  /*1200*/  LOP3.LUT R5, R4, 0xc, RZ, 0xc0, !PT ;  /* 0x0000000c04057812 */ /* 0x000fe400078ec0ff */
[-C--:B------:R-:W-:Y:S02]  /*1210*/  LEA R7, P0, R53, R36.reuse, 0x2 ;  /* 0x0000002435077211 */ /* 0x080fe400078010ff */
[----:B------:R-:W-:Y:S01]  /*1220*/  LOP3.LUT R8, R32, R5, RZ, 0xfc, !PT ;  /* 0x0000000520087212 */ /* 0x000fe200078efcff */
[----:B------:R-:W-:Y:S01]  /*1230*/  IMAD.SHL.U32 R32, R5, 0x4, RZ ;  /* 0x0000000405207824 */ /* 0x000fe200078e00ff */
[----:B------:R-:W-:Y:S02]  /*1240*/  LEA.HI.X R53, R53, R37, R57, 0x2, P0 ;  /* 0x0000002535357211 */ /* 0x000fe400000f1439 */
[-C--:B------:R-:W-:Y:S02]  /*1250*/  LEA R11, P0, R33, R36.reuse, 0x2 ;  /* 0x00000024210b7211 */ /* 0x080fe400078010ff */
[----:B------:R-:W-:-:S02]  /*1260*/  LEA R13, P1, R51, R36, 0x2 ;  /* 0x00000024330d7211 */ /* 0x000fc400078210ff */
[C---:B------:R-:W-:Y:S02]  /*1270*/  LEA R4, P2, R8.reuse, R36, 0x2 ;  /* 0x0000002408047211 */ /* 0x040fe400078410ff */
[-C--:B------:R-:W-:Y:S02]  /*1280*/  LEA.HI.X R33, R33, R37.reuse, R34, 0x2, P0 ;  /* 0x0000002521217211 */ /* 0x080fe400000f1422 */
[-C--:B------:R-:W-:Y:S02]  /*1290*/  LEA.HI.X R51, R51, R37.reuse, R54, 0x2, P1 ;  /* 0x0000002533337211 */ /* 0x080fe400008f1436 */
[----:B------:R-:W-:Y:S02]  /*12a0*/  LEA.HI.X R5, R8, R37, R35, 0x2, P2 ;  /* 0x0000002508057211 */ /* 0x000fe400010f1423 */
[----:B------:R-:W-:Y:S02]  /*12b0*/  LOP3.LUT R21, R59, 0xfc, RZ, 0xc0, !PT ;  /* 0x000000fc3b157812 */ /* 0x000fe400078ec0ff */
[----:B------:R-:W-:-:S02]  /*12c0*/  IADD3 R6, P0, R32, R7, RZ ;  /* 0x0000000720067210 */ /* 0x000fc40007f1e0ff */
[----:B------:R-:W-:Y:S01]  /*12d0*/  IADD3 R10, P1, R32, R11, RZ ;  /* 0x0000000b200a7210 */ /* 0x000fe20007f3e0ff */
[----:B------:R-:W-:Y:S01]  /*12e0*/  IMAD R21, R21, 0x8, R50 ;  /* 0x0000000815157824 */ /* 0x000fe200078e0232 */
[----:B------:R-:W-:Y:S01]  /*12f0*/  IADD3 R12, P2, R32, R13, RZ ;  /* 0x0000000d200c7210 */ /* 0x000fe20007f5e0ff */
[----:B------:R-:W-:Y:S01]  /*1300*/  IMAD.X R7, RZ, RZ, R53, P0 ;  /* 0x000000ffff077224 */ /* 0x000fe200000e0635 */
[C---:B------:R-:W-:Y:S01]  /*1310*/  LOP3.LUT R35, R69.reuse, 0x40, RZ, 0xfc, !PT ;  /* 0x0000004045237812 */ /* 0x040fe200078efcff */
[----:B------:R-:W-:Y:S01]  /*1320*/  IMAD.X R11, RZ, RZ, R33, P1 ;  /* 0x000000ffff0b7224 */ /* 0x000fe200008e0621 */
[----:B------:R-:W-:Y:S01]  /*1330*/  STS.64 [R21+0x30], R4 ;  /* 0x0000300415007388 */ /* 0x000fe20000000a00 */
[----:B------:R-:W-:Y:S01]  /*1340*/  IMAD.X R13, RZ, RZ, R51, P2 ;  /* 0x000000ffff0d7224 */ /* 0x000fe200010e0633 */
[C---:B------:R-:W-:Y:S02]  /*1350*/  LEA R8, R69.reuse, UR4, 0x3 ;  /* 0x0000000445087c11 */ /* 0x040fe4000f8e18ff */
[----:B------:R0:W-:Y:S01]  /*1360*/  STS.64 [R21], R6 ;  /* 0x0000000615007388 */ /* 0x0001e20000000a00 */
[----:B------:R-:W-:-:S02]  /*1370*/  LOP3.LUT R50, R69, 0xc0, RZ, 0xfc, !PT ;  /* 0x000000c045327812 */ /* 0x000fc400078efcff */
[----:B------:R-:W-:Y:S01]  /*1380*/  LOP3.LUT R20, R69, 0x80, RZ, 0xfc, !PT ;  /* 0x0000008045147812 */ /* 0x000fe200078efcff */
[----:B------:R-:W-:Y:S01]  /*1390*/  STS.64 [R21+0x10], R10 ;  /* 0x0000100a15007388 */ /* 0x000fe20000000a00 */
[----:B------:R-:W-:Y:S01]  /*13a0*/  LEA R35, R35, UR4, 0x4 ;  /* 0x0000000423237c11 */ /* 0x000fe2000f8e20ff */
[----:B------:R-:W-:Y:S01]  /*13b0*/  IMAD R8, R69, 0x8, R8 ;  /* 0x0000000845087824 */ /* 0x000fe200078e0208 */
[----:B------:R-:W-:Y:S01]  /*13c0*/  LEA R50, R50, UR4, 0x4 ;  /* 0x0000000432327c11 */ /* 0x000fe2000f8e20ff */
[----:B------:R1:W-:Y:S01]  /*13d0*/  STS.64 [R21+0x20], R12 ;  /* 0x0000200c15007388 */ /* 0x0003e20000000a00 */
[----:B------:R-:W-:Y:S02]  /*13e0*/  LEA R20, R20, UR4, 0x4 ;  /* 0x0000000414147c11 */ /* 0x000fe4000f8e20ff */
[----:B------:R-:W-:Y:S01]  /*13f0*/  SHF.R.U32.HI R52, RZ, 0x2, R52 ;  /* 0x00000002ff347819 */ /* 0x000fe20000011634 */
[----:B------:R-:W-:Y:S03]  /*1400*/  BAR.SYNC.DEFER_BLOCKING 0x0 ;  /* 0x0000000000007b1d */ /* 0x000fe60000010000 */
[----:B------:R-:W-:-:S04]  /*1410*/  SGXT.U32 R52, R52, 0x2 ;  /* 0x000000023434781a */ /* 0x000fc80000000000 */
[----:B0-----:R-:W-:-:S05]  /*1420*/  IADD3 R7, P0, R52, R45, RZ ;  /* 0x0000002d34077210 */ /* 0x001fca0007f1e0ff */
[----:B-1----:R-:W-:Y:S01]  /*1430*/  IMAD.X R12, RZ, RZ, R44, P0 ;  /* 0x000000ffff0c7224 */ /* 0x002fe200000e062c */
[----:B------:R-:W-:-:S04]  /*1440*/  LEA R6, P0, R7, R40, 0x3 ;  /* 0x0000002807067211 */ /* 0x000fc800078018ff */
[----:B------:R-:W-:Y:S01]  /*1450*/  LEA.HI.X R7, R7, R41, R12, 0x3, P0 ;  /* 0x0000002907077211 */ /* 0x000fe200000f1c0c */
[----:B------:R-:W0:Y:S04]  /*1460*/  LDS.64 R34, [R35] ;  /* 0x0000000023227984 */ /* 0x000e280000000a00 */
[----:B------:R-:W1:Y:S04]  /*1470*/  LDS.64 R10, [R8] ;  /* 0x00000000080a7984 */ /* 0x000e680000000a00 */
[----:B------:R-:W2:Y:S04]  /*1480*/  LDS.64 R4, [R20] ;  /* 0x0000000014047984 */ /* 0x000ea80000000a00 */
[----:B------:R-:W3:Y:S01]  /*1490*/  LDS.64 R50, [R50] ;  /* 0x0000000032327984 */ /* 0x000ee20000000a00 */
[----:B------:R-:W-:-:S03]  /*14a0*/  IADD3 R13, P0, R52, R47, RZ ;  /* 0x0000002f340d7210 */ /* 0x000fc60007f1e0ff */
[----:B0-----:R-:W5:Y:S04]  /*14b0*/  LDG.E.EL R34, desc[UR6][R34.64] ;  /* 0x0000000622227981 */ /* 0x001f68000c2e1900 */
[----:B-1----:R-:W5:Y:S04]  /*14c0*/  LDG.E.EL R33, desc[UR6][R10.64] ;  /* 0x000000060a217981 */ /* 0x002f68000c2e1900 */
[----:B--2---:R0:W5:Y:S04]  /*14d0*/  LDG.E.EL R35, desc[UR6][R4.64] ;  /* 0x0000000604237981 */ /* 0x004168000c2e1900 */
[----:B---3--:R1:W5:Y:S01]  /*14e0*/  LDG.E.EL R50, desc[UR6][R50.64] ;  /* 0x0000000632327981 */ /* 0x008362000c2e1900 */
[----:B------:R-:W-:Y:S01]  /*14f0*/  BAR.SYNC.DEFER_BLOCKING 0x0 ;  /* 0x0000000000007b1d */ /* 0x000fe20000010000 */
[----:B------:R-:W-:Y:S01]  /*1500*/  IMAD.X R20, RZ, RZ, R46, P0 ;  /* 0x000000ffff147224 */ /* 0x000fe200000e062e */
[----:B0-----:R-:W-:-:S02]  /*1510*/  LEA R4, P0, R13, R40, 0x3 ;  /* 0x000000280d047211 */ /* 0x001fc400078018ff */
[----:B------:R-:W-:Y:S02]  /*1520*/  IADD3 R8, P1, R52, R49, RZ ;  /* 0x0000003134087210 */ /* 0x000fe40007f3e0ff */
[-C--:B------:R-:W-:Y:S02]  /*1530*/  LEA.HI.X R5, R13, R41.reuse, R20, 0x3, P0 ;  /* 0x000000290d057211 */ /* 0x080fe400000f1c14 */
[C---:B------:R-:W-:Y:S01]  /*1540*/  LEA R10, P0, R8.reuse, R40, 0x3 ;  /* 0x00000028080a7211 */ /* 0x040fe200078018ff */
[----:B------:R-:W-:Y:S01]  /*1550*/  IMAD.X R12, RZ, RZ, R48, P1 ;  /* 0x000000ffff0c7224 */ /* 0x000fe200008e0630 */
[----:B------:R-:W1:Y:S04]  /*1560*/  LDG.E.EL.64 R6, desc[UR6][R6.64+0x80] ;  /* 0x0000800606067981 */ /* 0x000e68000c2e1b00 */
[----:B------:R-:W-:Y:S01]  /*1570*/  LEA.HI.X R11, R8, R41, R12, 0x3, P0 ;  /* 0x00000029080b7211 */ /* 0x000fe200000f1c0c */
[----:B------:R-:W2:Y:S04]  /*1580*/  LDG.E.EL.64 R4, desc[UR6][R4.64+0x100] ;  /* 0x0001000604047981 */ /* 0x000ea8000c2e1b00 */
[----:B------:R-:W3:Y:S04]  /*1590*/  LDG.E.EL.64 R38, desc[UR6][R38.64] ;  /* 0x0000000626267981 */ /* 0x000ee8000c2e1b00 */
[----:B------:R-:W4:Y:S01]  /*15a0*/  LDG.E.EL.64 R10, desc[UR6][R10.64+0x180] ;  /* 0x000180060a0a7981 */ /* 0x000f22000c2e1b00 */
[----:B-1----:R-:W-:-:S04]  /*15b0*/  SHF.R.U32.HI R51, RZ, 0x1d, R7 ;  /* 0x0000001dff337819 */ /* 0x002fc80000011607 */
[----:B------:R-:W-:-:S04]  /*15c0*/  LOP3.LUT R51, R51, 0x4, RZ, 0xc0, !PT ;  /* 0x0000000433337812 */ /* 0x000fc800078ec0ff */
[----:B------:R-:W-:Y:S02]  /*15d0*/  IADD3 R51, P0, R6, R51, RZ ;  /* 0x0000003306337210 */ /* 0x000fe40007f1e0ff */
[----:B--2---:R-:W-:-:S03]  /*15e0*/  SHF.R.U32.HI R6, RZ, 0x1d, R5 ;  /* 0x0000001dff067819 */ /* 0x004fc60000011605 */
[----:B------:R-:W-:Y:S01]  /*15f0*/  IMAD.X R53, RZ, RZ, R7, P0 ;  /* 0x000000ffff357224 */ /* 0x000fe200000e0607 */
[----:B------:R-:W-:Y:S02]  /*1600*/  LOP3.LUT R7, R6, 0x4, RZ, 0xc0, !PT ;  /* 0x0000000406077812 */ /* 0x000fe400078ec0ff */
[----:B---3--:R-:W-:Y:S02]  /*1610*/  SHF.R.U32.HI R57, RZ, 0x1d, R39 ;  /* 0x0000001dff397819 */ /* 0x008fe40000011627 */
[----:B----4-:R-:W-:Y:S02]  /*1620*/  SHF.R.U32.HI R6, RZ, 0x1d, R11 ;  /* 0x0000001dff067819 */ /* 0x010fe4000001160b */
[----:B------:R-:W-:Y:S02]  /*1630*/  IADD3 R52, P0, R4, R7, RZ ;  /* 0x0000000704347210 */ /* 0x000fe40007f1e0ff */
[----:B------:R-:W-:Y:S02]  /*1640*/  LOP3.LUT R57, R57, 0x4, RZ, 0xc0, !PT ;  /* 0x0000000439397812 */ /* 0x000fe400078ec0ff */
[----:B------:R-:W-:Y:S01]  /*1650*/  LOP3.LUT R7, R6, 0x4, RZ, 0xc0, !PT ;  /* 0x0000000406077812 */ /* 0x000fe200078ec0ff */
[----:B------:R-:W-:Y:S01]  /*1660*/  IMAD.X R54, RZ, RZ, R5, P0 ;  /* 0x000000ffff367224 */ /* 0x000fe200000e0605 */
[----:B------:R-:W-:-:S02]  /*1670*/  IADD3 R57, P0, R38, R57, RZ ;  /* 0x0000003926397210 */ /* 0x000fc40007f1e0ff */
        /* <DEDUP_REMOVED lines=9> */
[----:B------:R-:W-:Y:S05]  /*1710*/  @!P0 BRA `(.L_x_3) ;  /* 0x0000000000448947 */ /* 0x000fea0003800000 */
        /* <DEDUP_REMOVED lines=17> */
.L_x_3:
[----:B------:R-:W0:Y:S01]  /*1830*/  S2R R8, SR_TID.X ;  /* 0x0000000000087919 */ /* 0x000e220000002100 */
[----:B------:R-:W-:Y:S05]  /*1840*/  WARPSYNC.ALL ;  /* 0x0000000000007948 */ /* 0x000fea0003800000 */
[----:B------:R-:W-:Y:S01]  /*1850*/  BAR.SYNC.DEFER_BLOCKING 0x0 ;  /* 0x0000000000007b1d */ /* 0x000fe20000010000 */
[CC--:B------:R-:W-:Y:S02]  /*1860*/  LEA R4, P0, R57.reuse, R36.reuse, 0x2 ;  /* 0x0000002439047211 */ /* 0x0c0fe400078010ff */
[----:B------:R-:W-:Y:S02]  /*1870*/  LEA R10, P1, R52, R36, 0x2 ;  /* 0x00000024340a7211 */ /* 0x000fe400078210ff */
[----:B------:R-:W-:-:S02]  /*1880*/  LEA.HI.X R5, R57, R37, R59, 0x2, P0 ;  /* 0x0000002539057211 */ /* 0x000fc400000f143b */
[CC--:B------:R-:W-:Y:S02]  /*1890*/  LEA R6, P0, R51.reuse, R36.reuse, 0x2 ;  /* 0x0000002433067211 */ /* 0x0c0fe400078010ff */
[----:B------:R-:W-:Y:S02]  /*18a0*/  LEA R12, P2, R38, R36, 0x2 ;  /* 0x00000024260c7211 */ /* 0x000fe400078410ff */
[-C--:B------:R-:W-:Y:S02]  /*18b0*/  LEA.HI.X R7, R51, R37.reuse, R53, 0x2, P0 ;  /* 0x0000002533077211 */ /* 0x080fe400000f1435 */
[-C--:B------:R-:W-:Y:S02]  /*18c0*/  LEA.HI.X R11, R52, R37.reuse, R54, 0x2, P1 ;  /* 0x00000025340b7211 */ /* 0x080fe400008f1436 */
[----:B------:R-:W-:Y:S01]  /*18d0*/  LEA.HI.X R13, R38, R37, R39, 0x2, P2 ;  /* 0x00000025260d7211 */ /* 0x000fe200010f1427 */
[----:B------:R-:W1:Y:S01]  /*18e0*/  S2R R54, SR_TID.X ;  /* 0x0000000000367919 */ /* 0x000e620000002100 */
[----:B------:R-:W5:Y:S04]  /*18f0*/  LDG.E.EL R28, desc[UR6][R28.64] ;  /* 0x000000061c1c7981 */ /* 0x000f68000c2e1900 */
[----:B------:R-:W5:Y:S01]  /*1900*/  LDG.E.EL R26, desc[UR6][R26.64+0x10] ;  /* 0x000010061a1a7981 */ /* 0x000f62000c2e1900 */
[----:B0-----:R-:W-:-:S03]  /*1910*/  LOP3.LUT R20, R8, 0x3, RZ, 0xc0, !PT ;  /* 0x0000000308147812 */ /* 0x001fc600078ec0ff */
[----:B------:R-:W5:Y:S01]  /*1920*/  LDG.E.EL R24, desc[UR6][R24.64+0x20] ;  /* 0x0000200618187981 */ /* 0x000f62000c2e1900 */
[----:B------:R-:W-:-:S03]  /*1930*/  IADD3 R45, P0, R20, R45, RZ ;  /* 0x0000002d142d7210 */ /* 0x000fc60007f1e0ff */
[----:B------:R-:W5:Y:S01]  /*1940*/  LDG.E.EL R29, desc[UR6][R6.64+0x10] ;  /* 0x00001006061d7981 */ /* 0x000f62000c2e1900 */
[----:B------:R-:W-:-:S03]  /*1950*/  IADD3 R47, P1, R20, R47, RZ ;  /* 0x0000002f142f7210 */ /* 0x000fc60007f3e0ff */
[----:B------:R-:W5:Y:S04]  /*1960*/  LDG.E.EL R27, desc[UR6][R4.64] ;  /* 0x00000006041b7981 */ /* 0x000f68000c2e1900 */
[----:B------:R0:W5:Y:S01]  /*1970*/  LDG.E.EL R25, desc[UR6][R22.64+0x30] ;  /* 0x0000300616197981 */ /* 0x000162000c2e1900 */
[----:B------:R-:W-:-:S03]  /*1980*/  IADD3 R20, P2, R20, R49, RZ ;  /* 0x0000003114147210 */ /* 0x000fc60007f5e0ff */
[----:B------:R2:W5:Y:S04]  /*1990*/  LDG.E.EL R38, desc[UR6][R10.64+0x20] ;  /* 0x000020060a267981 */ /* 0x000568000c2e1900 */
[----:B------:R3:W5:Y:S01]  /*19a0*/  LDG.E.EL R39, desc[UR6][R12.64+0x30] ;  /* 0x000030060c277981 */ /* 0x000762000c2e1900 */
[----:B------:R-:W-:Y:S01]  /*19b0*/  IMAD.X R44, RZ, RZ, R44, P0 ;  /* 0x000000ffff2c7224 */ /* 0x000fe200000e062c */
[----:B------:R-:W-:Y:S01]  /*19c0*/  BAR.SYNC.DEFER_BLOCKING 0x0 ;  /* 0x0000000000007b1d */ /* 0x000fe20000010000 */
[----:B0-----:R-:W-:Y:S01]  /*19d0*/  IMAD.X R22, RZ, RZ, R46, P1 ;  /* 0x000000ffff167224 */ /* 0x001fe200008e062e */
[-C--:B------:R-:W-:Y:S01]  /*19e0*/  LEA R23, P0, R45, R40.reuse, 0x3 ;  /* 0x000000282d177211 */ /* 0x080fe200078018ff */
[----:B------:R-:W-:Y:S01]  /*19f0*/  IMAD.X R48, RZ, RZ, R48, P2 ;  /* 0x000000ffff307224 */ /* 0x000fe200010e0630 */
[----:B------:R-:W-:-:S02]  /*1a00*/  LEA R21, P1, R47, R40, 0x3 ;  /* 0x000000282f157211 */ /* 0x000fc400078218ff */
[C---:B------:R-:W-:Y:S02]  /*1a10*/  LEA R8, P2, R20.reuse, R40, 0x3 ;  /* 0x0000002814087211 */ /* 0x040fe400078418ff */
[-C--:B------:R-:W-:Y:S02]  /*1a20*/  LEA.HI.X R44, R45, R41.reuse, R44, 0x3, P0 ;  /* 0x000000292d2c7211 */ /* 0x080fe400000f1c2c */
[-C--:B------:R-:W-:Y:S02]  /*1a30*/  LEA.HI.X R22, R47, R41.reuse, R22, 0x3, P1 ;  /* 0x000000292f167211 */ /* 0x080fe400008f1c16 */
[----:B------:R-:W-:Y:S02]  /*1a40*/  LEA.HI.X R20, R20, R41, R48, 0x3, P2 ;  /* 0x0000002914147211 */ /* 0x000fe400010f1c30 */
[----:B------:R-:W-:Y:S02]  /*1a50*/  IADD3 R4, P0, R23, 0x80, RZ ;  /* 0x0000008017047810 */ /* 0x000fe40007f1e0ff */
[----:B------:R-:W-:-:S02]  /*1a60*/  IADD3 R6, P1, R21, 0x100, RZ ;  /* 0x0000010015067810 */ /* 0x000fc40007f3e0ff */
[----:B--2---:R-:W-:Y:S01]  /*1a70*/  IADD3 R10, P2, R8, 0x180, RZ ;  /* 0x00000180080a7810 */ /* 0x004fe20007f5e0ff */
[----:B------:R-:W-:Y:S01]  /*1a80*/  IMAD.X R5, RZ, RZ, R44, P0 ;  /* 0x000000ffff057224 */ /* 0x000fe200000e062c */
[----:B------:R-:W-:Y:S01]  /*1a90*/  LEA R40, R69, UR4, 0x3 ;  /* 0x0000000445287c11 */ /* 0x000fe2000f8e18ff */
[----:B------:R-:W-:Y:S02]  /*1aa0*/  IMAD.X R7, RZ, RZ, R22, P1 ;  /* 0x000000ffff077224 */ /* 0x000fe400008e0616 */
[----:B------:R-:W-:Y:S02]  /*1ab0*/  IMAD.X R11, RZ, RZ, R20, P2 ;  /* 0x000000ffff0b7224 */ /* 0x000fe400010e0614 */
[----:B------:R0:W-:Y:S04]  /*1ac0*/  STS.64 [R40], R30 ;  /* 0x0000001e28007388 */ /* 0x0001e80000000a00 */
[----:B------:R-:W-:Y:S04]  /*1ad0*/  STS.64 [R40+0x200], R4 ;  /* 0x0002000428007388 */ /* 0x000fe80000000a00 */
[----:B------:R-:W-:Y:S04]  /*1ae0*/  STS.64 [R40+0x400], R6 ;  /* 0x0004000628007388 */ /* 0x000fe80000000a00 */
[----:B------:R-:W-:Y:S01]  /*1af0*/  STS.64 [R40+0x600], R10 ;  /* 0x0006000a28007388 */ /* 0x000fe20000000a00 */
[----:B-1----:R-:W-:-:S05]  /*1b00*/  IMAD.SHL.U32 R41, R54, 0x4, RZ ;  /* 0x0000000436297824 */ /* 0x002fca00078e00ff */
[----:B0-----:R-:W-:-:S04]  /*1b10*/  LOP3.LUT R30, R41, 0xfc, RZ, 0xc0, !PT ;  /* 0x000000fc291e7812 */ /* 0x001fc800078ec0ff */
[----:B------:R-:W-:Y:S01]  /*1b20*/  LEA R31, R30, UR4, 0x3 ;  /* 0x000000041e1f7c11 */ /* 0x000fe2000f8e18ff */
[----:B------:R-:W-:Y:S06]  /*1b30*/  BAR.SYNC.DEFER_BLOCKING 0x0 ;  /* 0x0000000000007b1d */ /* 0x000fec0000010000 */
[----:B------:R-:W0:Y:S04]  /*1b40*/  LDS.64 R4, [R31] ;  /* 0x000000001f047984 */ /* 0x000e280000000a00 */
[----:B------:R-:W1:Y:S04]  /*1b50*/  LDS.64 R20, [R31+0x10] ;  /* 0x000010001f147984 */ /* 0x000e680000000a00 */
[----:B0-----:R-:W2:Y:S04]  /*1b60*/  LDG.E.EF.128 R4, desc[UR6][R4.64] ;  /* 0x0000000604047981 */ /* 0x001ea8000c0e1d00 */
[----:B-1----:R-:W4:Y:S01]  /*1b70*/  LDG.E.EF.128 R20, desc[UR6][R20.64] ;  /* 0x0000000614147981 */ /* 0x002f22000c0e1d00 */
[----:B--2---:R-:W-:-:S02]  /*1b80*/  SHF.R.U32.HI R45, RZ, 0x1d, R5 ;  /* 0x0000001dff2d7819 */ /* 0x004fc40000011605 */
[----:B----4-:R-:W-:Y:S02]  /*1b90*/  SHF.R.U32.HI R8, RZ, 0x1d, R21 ;  /* 0x0000001dff087819 */ /* 0x010fe40000011615 */
[----:B------:R-:W-:Y:S02]  /*1ba0*/  LOP3.LUT R45, R45, 0x4, RZ, 0xc0, !PT ;  /* 0x000000042d2d7812 */ /* 0x000fe400078ec0ff */
[----:B------:R-:W-:Y:S02]  /*1bb0*/  SHF.R.U32.HI R47, RZ, 0x1d, R7 ;  /* 0x0000001dff2f7819 */ /* 0x000fe40000011607 */
[----:B---3--:R-:W-:Y:S02]  /*1bc0*/  SHF.R.U32.HI R13, RZ, 0x1d, R23 ;  /* 0x0000001dff0d7819 */ /* 0x008fe40000011617 */
[----:B------:R-:W-:Y:S02]  /*1bd0*/  LOP3.LUT R11, R8, 0x4, RZ, 0xc0, !PT ;  /* 0x00000004080b7812 */ /* 0x000fe400078ec0ff */
[----:B------:R-:W-:-:S02]  /*1be0*/  IADD3 R45, P0, R4, R45, RZ ;  /* 0x0000002d042d7210 */ /* 0x000fc40007f1e0ff */
[----:B------:R-:W-:Y:S02]  /*1bf0*/  LOP3.LUT R47, R47, 0x4, RZ, 0xc0, !PT ;  /* 0x000000042f2f7812 */ /* 0x000fe400078ec0ff */
[----:B------:R-:W-:Y:S02]  /*1c00*/  LOP3.LUT R13, R13, 0x4, RZ, 0xc0, !PT ;  /* 0x000000040d0d7812 */ /* 0x000fe400078ec0ff */
[----:B------:R-:W-:Y:S01]  /*1c10*/  IADD3 R44, P1, R20, R11, RZ ;  /* 0x0000000b142c7210 */ /* 0x000fe20007f3e0ff */
[----:B------:R-:W-:Y:S01]  /*1c20*/  IMAD.X R46, RZ, RZ, R5, P0 ;  /* 0x000000ffff2e7224 */ /* 0x000fe200000e0605 */
        /* <DEDUP_REMOVED lines=11> */
[----:B------:R-:W-:Y:S05]  /*1ce0*/  @!P0 BRA `(.L_x_4) ;  /* 0x0000000000408947 */ /* 0x000fea0003800000 */
        /* <DEDUP_REMOVED lines=15> */
[----:B0----5:R-:W-:Y:S05]  /*1de0*/  CALL.ABS.NOINC R52 ;  /* 0x0000000034007343 */ /* 0x021fea0003c00000 */
.L_x_4:
[----:B------:R-:W-:Y:S05]  /*1df0*/  WARPSYNC.ALL ;  /* 0x0000000000007948 */ /* 0x000fea0003800000 */
[----:B------:R-:W-:Y:S01]  /*1e00*/  BAR.SYNC.DEFER_BLOCKING 0x0 ;  /* 0x0000000000007b1d */ /* 0x000fe20000010000 */
[----:B------:R-:W-:Y:S01]  /*1e10*/  SHF.R.U32.HI R4, RZ, 0x4, R41 ;  /* 0x00000004ff047819 */ /* 0x000fe20000011629 */
[----:B------:R-:W-:Y:S01]  /*1e20*/  IMAD R31, R30, 0x8, R31 ;  /* 0x000000081e1f7824 */ /* 0x000fe200078e021f */
[----:B------:R-:W-:Y:S01]  /*1e30*/  LEA R7, P0, R45, R36, 0x2 ;  /* 0x000000242d077211 */ /* 0x000fe200078010ff */
[----:B------:R-:W-:Y:S01]  /*1e40*/  IMAD R40, R69, 0x8, R40 ;  /* 0x0000000845287824 */ /* 0x000fe200078e0228 */
[----:B------:R-:W-:-:S02]  /*1e50*/  LOP3.LUT R13, R4, 0xc, RZ, 0xc0, !PT ;  /* 0x0000000c040d7812 */ /* 0x000fc400078ec0ff */
[----:B------:R-:W-:Y:S02]  /*1e60*/  LEA.HI.X R45, R45, R37, R46, 0x2, P0 ;  /* 0x000000252d2d7211 */ /* 0x000fe400000f142e */
[CC--:B------:R-:W-:Y:S02]  /*1e70*/  LEA R5, P1, R47.reuse, R36.reuse, 0x2 ;  /* 0x000000242f057211 */ /* 0x0c0fe400078210ff */
[----:B------:R-:W-:Y:S02]  /*1e80*/  LEA R11, P2, R44, R36, 0x2 ;  /* 0x000000242c0b7211 */ /* 0x000fe400078410ff */
[----:B------:R-:W-:Y:S02]  /*1e90*/  IADD3 R6, P0, R32, R7, RZ ;  /* 0x0000000720067210 */ /* 0x000fe40007f1e0ff */
[----:B------:R-:W-:Y:S02]  /*1ea0*/  LOP3.LUT R22, R22, R13, RZ, 0xfc, !PT ;  /* 0x0000000d16167212 */ /* 0x000fe400078efcff */
[-C--:B------:R-:W-:Y:S01]  /*1eb0*/  LEA.HI.X R47, R47, R37.reuse, R49, 0x2, P1 ;  /* 0x000000252f2f7211 */ /* 0x080fe200008f1431 */
[----:B------:R-:W-:Y:S01]  /*1ec0*/  IMAD.X R7, RZ, RZ, R45, P0 ;  /* 0x000000ffff077224 */ /* 0x000fe200000e062d */
[----:B------:R-:W-:-:S02]  /*1ed0*/  LEA.HI.X R44, R44, R37, R48, 0x2, P2 ;  /* 0x000000252c2c7211 */ /* 0x000fc400010f1430 */
[----:B------:R-:W-:Y:S02]  /*1ee0*/  IADD3 R4, P1, R32, R5, RZ ;  /* 0x0000000520047210 */ /* 0x000fe40007f3e0ff */
[----:B------:R-:W-:Y:S01]  /*1ef0*/  IADD3 R10, P2, R32, R11, RZ ;  /* 0x0000000b200a7210 */ /* 0x000fe20007f5e0ff */
[----:B------:R-:W-:Y:S01]  /*1f00*/  BAR.SYNC.DEFER_BLOCKING 0x0 ;  /* 0x0000000000007b1d */ /* 0x000fe20000010000 */
[C---:B------:R-:W-:Y:S01]  /*1f10*/  LEA R36, P0, R22.reuse, R36, 0x2 ;  /* 0x0000002416247211 */ /* 0x040fe200078010ff */
[----:B------:R-:W-:Y:S01]  /*1f20*/  IMAD.X R5, RZ, RZ, R47, P1 ;  /* 0x000000ffff057224 */ /* 0x000fe200008e062f */
[----:B------:R-:W-:Y:S01]  /*1f30*/  LOP3.LUT R12, R69, 0x80, RZ, 0xfc, !PT ;  /* 0x00000080450c7812 */ /* 0x000fe200078efcff */
[----:B------:R-:W-:Y:S01]  /*1f40*/  IMAD.X R11, RZ, RZ, R44, P2 ;  /* 0x000000ffff0b7224 */ /* 0x000fe200010e062c */
[----:B------:R-:W-:Y:S02]  /*1f50*/  LEA.HI.X R37, R22, R37, R23, 0x2, P0 ;  /* 0x0000002516257211 */ /* 0x000fe400000f1417 */
[----:B------:R-:W-:-:S02]  /*1f60*/  LEA R20, R12, UR4, 0x4 ;  /* 0x000000040c147c11 */ /* 0x000fc4000f8e20ff */
[C---:B------:R-:W-:Y:S02]  /*1f70*/  LOP3.LUT R12, R69.reuse, 0x40, RZ, 0xfc, !PT ;  /* 0x00000040450c7812 */ /* 0x040fe400078efcff */
[----:B------:R-:W-:Y:S02]  /*1f80*/  LOP3.LUT R13, R69, 0xc0, RZ, 0xfc, !PT ;  /* 0x000000c0450d7812 */ /* 0x000fe400078efcff */
[----:B------:R-:W-:Y:S02]  /*1f90*/  LEA R12, R12, UR4, 0x4 ;  /* 0x000000040c0c7c11 */ /* 0x000fe4000f8e20ff */
[----:B------:R-:W-:Y:S01]  /*1fa0*/  LEA R21, R13, UR4, 0x4 ;  /* 0x000000040d157c11 */ /* 0x000fe2000f8e20ff */
[----:B------:R-:W-:Y:S04]  /*1fb0*/  STS.64 [R31], R6 ;  /* 0x000000061f007388 */ /* 0x000fe80000000a00 */
[----:B------:R-:W-:Y:S04]  /*1fc0*/  STS.64 [R31+0x10], R4 ;  /* 0x000010041f007388 */ /* 0x000fe80000000a00 */
[----:B------:R-:W-:Y:S04]  /*1fd0*/  STS.64 [R31+0x20], R10 ;  /* 0x0000200a1f007388 */ /* 0x000fe80000000a00 */
[----:B------:R-:W-:Y:S01]  /*1fe0*/  STS.64 [R31+0x30], R36 ;  /* 0x000030241f007388 */ /* 0x000fe20000000a00 */
[----:B------:R-:W-:Y:S06]  /*1ff0*/  BAR.SYNC.DEFER_BLOCKING 0x0 ;  /* 0x0000000000007b1d */ /* 0x000fec0000010000 */
[----:B------:R-:W0:Y:S04]  /*2000*/  LDS.64 R10, [R40] ;  /* 0x00000000280a7984 */ /* 0x000e280000000a00 */
[----:B------:R-:W1:Y:S04]  /*2010*/  LDS.64 R12, [R12] ;  /* 0x000000000c0c7984 */ /* 0x000e680000000a00 */
[----:B------:R-:W2:Y:S04]  /*2020*/  LDS.64 R4, [R20] ;  /* 0x0000000014047984 */ /* 0x000ea80000000a00 */
[----:B------:R-:W3:Y:S04]  /*2030*/  LDS.64 R6, [R21] ;  /* 0x0000000015067984 */ /* 0x000ee80000000a00 */
[----:B0-----:R-:W4:Y:S04]  /*2040*/  LDG.E.EL R11, desc[UR6][R10.64] ;  /* 0x000000060a0b7981 */ /* 0x001f28000c2e1900 */
[----:B-1----:R0:W4:Y:S04]  /*2050*/  LDG.E.EL R13, desc[UR6][R12.64] ;  /* 0x000000060c0d7981 */ /* 0x002128000c2e1900 */
[----:B--2---:R1:W2:Y:S04]  /*2060*/  LDG.E.EL R5, desc[UR6][R4.64] ;  /* 0x0000000604057981 */ /* 0x0042a8000c2e1900 */
[----:B---3--:R-:W3:Y:S01]  /*2070*/  LDG.E.EL R6, desc[UR6][R6.64] ;  /* 0x0000000606067981 */ /* 0x008ee2000c2e1900 */
[----:B-----5:R-:W-:Y:S01]  /*2080*/  FADD R27, R28, R27 ;  /* 0x0000001b1c1b7221 */ /* 0x020fe20000000000 */
[----:B------:R-:W-:Y:S01]  /*2090*/  FADD R29, R26, R29 ;  /* 0x0000001d1a1d7221 */ /* 0x000fe20000000000 */
[----:B------:R-:W-:Y:S01]  /*20a0*/  FADD R38, R24, R38 ;  /* 0x0000002618267221 */ /* 0x000fe20000000000 */
[C---:B------:R-:W-:Y:S01]  /*20b0*/  FADD R14, R18.reuse, R14 ;  /* 0x0000000e120e7221 */ /* 0x040fe20000000000 */
[----:B------:R-:W-:Y:S01]  /*20c0*/  FADD R33, R18, R33 ;  /* 0x0000002112217221 */ /* 0x000fe20000000000 */
[C---:B------:R-:W-:Y:S01]  /*20d0*/  FADD R15, R19.reuse, R15 ;  /* 0x0000000f130f7221 */ /* 0x040fe20000000000 */
[----:B------:R-:W-:Y:S01]  /*20e0*/  FADD R34, R19, R34 ;  /* 0x0000002213227221 */ /* 0x000fe20000000000 */
[C---:B------:R-:W-:Y:S01]  /*20f0*/  FADD R16, R42.reuse, R16 ;  /* 0x000000102a107221 */ /* 0x040fe20000000000 */
[----:B------:R-:W-:Y:S01]  /*2100*/  FADD R35, R42, R35 ;  /* 0x000000232a237221 */ /* 0x000fe20000000000 */
[----:B------:R-:W-:Y:S01]  /*2110*/  FADD R39, R25, R39 ;  /* 0x0000002719277221 */ /* 0x000fe20000000000 */
[----:B------:R-:W-:Y:S01]  /*2120*/  FMUL R15, R15, R34 ;  /* 0x000000220f0f7220 */ /* 0x000fe20000400000 */
[----:B------:R-:W-:Y:S01]  /*2130*/  FMUL R14, R14, R33 ;  /* 0x000000210e0e7220 */ /* 0x000fe20000400000 */
[----:B------:R-:W-:Y:S01]  /*2140*/  FMUL R16, R16, R35 ;  /* 0x0000002310107220 */ /* 0x000fe20000400000 */
[C---:B------:R-:W-:Y:S01]  /*2150*/  FADD R17, R43.reuse, R17 ;  /* 0x000000112b117221 */ /* 0x040fe20000000000 */
[----:B------:R-:W-:Y:S01]  /*2160*/  FADD R50, R43, R50 ;  /* 0x000000322b327221 */ /* 0x000fe20000000000 */
[----:B------:R-:W-:-:S02]  /*2170*/  FSET.BF.EQ.AND R15, R15, 4, PT ;  /* 0x408000000f0f780a */ /* 0x000fc40003802000 */
[----:B------:R-:W-:Y:S01]  /*2180*/  FSET.BF.EQ.AND R16, R16, 4, PT ;  /* 0x408000001010780a */ /* 0x000fe20003802000 */
[----:B------:R-:W-:Y:S02]  /*2190*/  FMUL R17, R17, R50 ;  /* 0x0000003211117220 */ /* 0x000fe40000400000 */
[----:B0-----:R-:W-:-:S03]  /*21a0*/  FMUL R12, R2, R15 ;  /* 0x0000000f020c7220 */ /* 0x001fc60000400000 */
[----:B------:R-:W-:-:S05]  /*21b0*/  FSET.BF.EQ.AND R10, R17, 4, PT ;  /* 0x40800000110a780a */ /* 0x000fca0003802000 */
[----:B-1----:R-:W-:Y:S01]  /*21c0*/  FMUL R4, R9, R10 ;  /* 0x0000000a09047220 */ /* 0x002fe20000400000 */
[----:B------:R-:W-:Y:S01]  /*21d0*/  BAR.SYNC.DEFER_BLOCKING 0x0 ;  /* 0x0000000000007b1d */ /* 0x000fe20000010000 */
[----:B----4-:R-:W-:Y:S01]  /*21e0*/  FADD R28, R28, R11 ;  /* 0x0000000b1c1c7221 */ /* 0x010fe20000000000 */
[----:B------:R-:W-:-:S03]  /*21f0*/  FADD R26, R26, R13 ;  /* 0x0000000d1a1a7221 */ /* 0x000fc60000000000 */
[----:B------:R-:W-:Y:S01]  /*2200*/  FMUL R27, R27, R28 ;  /* 0x0000001c1b1b7220 */ /* 0x000fe20000400000 */
[----:B--2---:R-:W-:Y:S01]  /*2210*/  FADD R5, R24, R5 ;  /* 0x0000000518057221 */ /* 0x004fe20000000000 */
[----:B------:R-:W-:-:S03]  /*2220*/  FMUL R26, R29, R26 ;  /* 0x0000001a1d1a7220 */ /* 0x000fc60000400000 */
[----:B------:R-:W-:Y:S01]  /*2230*/  FMUL R5, R38, R5 ;  /* 0x0000000526057220 */ /* 0x000fe20000400000 */
[----:B---3--:R-:W-:Y:S01]  /*2240*/  FADD R6, R25, R6 ;  /* 0x0000000619067221 */ /* 0x008fe20000000000 */
[----:B------:R-:W-:Y:S02]  /*2250*/  FSET.BF.EQ.AND R27, R27, 4, PT ;  /* 0x408000001b1b780a */ /* 0x000fe40003802000 */
[----:B------:R-:W-:Y:S01]  /*2260*/  FSET.BF.EQ.AND R13, R26, 4, PT ;  /* 0x408000001a0d780a */ /* 0x000fe20003802000 */
[----:B------:R-:W-:Y:S01]  /*2270*/  FMUL R6, R39, R6 ;  /* 0x0000000627067220 */ /* 0x000fe20000400000 */
[----:B------:R-:W-:Y:S01]  /*2280*/  FSET.BF.EQ.AND R5, R5, 4, PT ;  /* 0x408000000505780a */ /* 0x000fe20003802000 */
[----:B------:R-:W-:Y:S01]  /*2290*/  FMUL R27, R60, R27 ;  /* 0x0000001b3c1b7220 */ /* 0x000fe20000400000 */
[----:B------:R-:W-:Y:S01]  /*22a0*/  FSET.BF.EQ.AND R11, R14, 4, PT ;  /* 0x408000000e0b780a */ /* 0x000fe20003802000 */
[----:B------:R-:W-:Y:S01]  /*22b0*/  FMUL R58, R58, R13 ;  /* 0x0000000d3a3a7220 */ /* 0x000fe20000400000 */
[----:B------:R-:W-:Y:S01]  /*22c0*/  FSET.BF.EQ.AND R6, R6, 4, PT ;  /* 0x408000000606780a */ /* 0x000fe20003802000 */
[----:B------:R-:W-:Y:S01]  /*22d0*/  FMUL R5, R56, R5 ;  /* 0x0000000538057220 */ /* 0x000fe20000400000 */
[----:B------:R-:W-:Y:S01]  /*22e0*/  FMUL R27, R64, R27 ;  /* 0x0000001b401b7220 */ /* 0x000fe20000400000 */
[----:B------:R-:W-:Y:S01]  /*22f0*/  FMUL R13, R0, R11 ;  /* 0x0000000b000d7220 */ /* 0x000fe20000400000 */
[----:B------:R-:W-:Y:S01]  /*2300*/  FMUL R58, R63, R58 ;  /* 0x0000003a3f3a7220 */ /* 0x000fe20000400000 */
[----:B------:R-:W-:Y:S01]  /*2310*/  FMUL R7, R62, R5 ;  /* 0x000000053e077220 */ /* 0x000fe20000400000 */
[----:B------:R-:W-:Y:S01]  /*2320*/  FMUL R5, R3, R16 ;  /* 0x0000001003057220 */ /* 0x000fe20000400000 */
[----:B------:R-:W-:Y:S01]  /*2330*/  FMUL R6, R55, R6 ;  /* 0x0000000637067220 */ /* 0x000fe20000400000 */
[----:B------:R-:W-:Y:S01]  /*2340*/  FFMA R13, R68, R13, -R27 ;  /* 0x0000000d440d7223 */ /* 0x000fe2000000081b */
[----:B------:R-:W-:Y:S01]  /*2350*/  FFMA R12, R67, R12, -R58 ;  /* 0x0000000c430c7223 */ /* 0x000fe2000000083a */
[----:B------:R-:W-:Y:S01]  /*2360*/  FFMA R7, R66, R5, -R7 ;  /* 0x0000000542077223 */ /* 0x000fe20000000807 */
[----:B------:R-:W-:-:S02]  /*2370*/  FMUL R6, R61, R6 ;  /* 0x000000063d067220 */ /* 0x000fc40000400000 */
[----:B------:R-:W-:Y:S02]  /*2380*/  FSETP.GEU.AND P3, PT, |R13|, 1, PT ;  /* 0x3f8000000d00780b */ /* 0x000fe40003f6e200 */
[C---:B------:R-:W-:Y:S01]  /*2390*/  FSETP.GEU.AND P2, PT, |R12|.reuse, 1, PT ;  /* 0x3f8000000c00780b */ /* 0x040fe20003f4e200 */
[----:B------:R-:W-:Y:S01]  /*23a0*/  FFMA R65, R65, R4, -R6 ;  /* 0x0000000441417223 */ /* 0x000fe20000000806 */
[----:B------:R-:W-:Y:S01]  /*23b0*/  FSETP.GEU.AND P0, PT, |R7|, 1, PT ;  /* 0x3f8000000700780b */ /* 0x000fe20003f0e200 */
[----:B------:R-:W-:Y:S01]  /*23c0*/  FMUL R5, R13, R13 ;  /* 0x0000000d0d057220 */ /* 0x000fe20000400000 */
[C---:B------:R-:W-:Y:S02]  /*23d0*/  FMUL R6, R12.reuse, R12 ;  /* 0x0000000c0c067220 */ /* 0x040fe40000400000 */
[----:B------:R-:W-:Y:S01]  /*23e0*/  FSETP.GEU.AND P1, PT, |R65|, 1, PT ;  /* 0x3f8000004100780b */ /* 0x000fe20003f2e200 */
[----:B------:R-:W-:Y:S01]  /*23f0*/  FMUL R4, R7, R7 ;  /* 0x0000000707047220 */ /* 0x000fe20000400000 */
[----:B------:R-:W-:Y:S01]  /*2400*/  FADD R13, |R13|, -0.5 ;  /* 0xbf0000000d0d7421 */ /* 0x000fe20000000200 */
[----:B------:R-:W-:-:S02]  /*2410*/  FADD R12, |R12|, -0.5 ;  /* 0xbf0000000c0c7421 */ /* 0x000fc40000000200 */
[----:B------:R-:W-:Y:S02]  /*2420*/  @!P3 FFMA R13, R5, 0.5, RZ ;  /* 0x3f000000050db823 */ /* 0x000fe400000000ff */
[----:B------:R-:W-:Y:S01]  /*2430*/  @!P2 FFMA R12, R6, 0.5, RZ ;  /* 0x3f000000060ca823 */ /* 0x000fe200000000ff */
[----:B------:R-:W-:Y:S01]  /*2440*/  FADD R7, |R7|, -0.5 ;  /* 0xbf00000007077421 */ /* 0x000fe20000000200 */
[----:B------:R-:W-:Y:S01]  /*2450*/  @!P0 FFMA R7, R4, 0.5, RZ ;  /* 0x3f00000004078823 */ /* 0x000fe200000000ff */
[----:B------:R-:W-:Y:S01]  /*2460*/  FMUL R4, R65, R65 ;  /* 0x0000004141047220 */ /* 0x000fe20000400000 */
[----:B------:R-:W-:Y:S01]  /*2470*/  FADD R12, R13, R12 ;  /* 0x0000000c0d0c7221 */ /* 0x000fe20000000000 */
[----:B------:R-:W-:Y:S02]  /*2480*/  FADD R65, |R65|, -0.5 ;  /* 0xbf00000041417421 */ /* 0x000fe40000000200 */
[----:B------:R-:W-:Y:S01]  /*2490*/  @!P1 FFMA R65, R4, 0.5, RZ ;  /* 0x3f00000004419823 */ /* 0x000fe200000000ff */
[----:B------:R-:W-:-:S04]  /*24a0*/  FADD R12, R7, R12 ;  /* 0x0000000c070c7221 */ /* 0x000fc80000000000 */
[----:B------:R-:W-:-:S05]  /*24b0*/  FADD R12, R65, R12 ;  /* 0x0000000c410c7221 */ /* 0x000fca0000000000 */
[----:B------:R-:W0:Y:S02]  /*24c0*/  SHFL.BFLY PT, R5, R12, 0x10, 0x1f ;  /* 0x0e001f000c057f89 */ /* 0x000e2400000e0000 */
[----:B0-----:R-:W-:-:S05]  /*24d0*/  FADD R5, R12, R5 ;  /* 0x000000050c057221 */ /* 0x001fca0000000000 */
[----:B------:R-:W0:Y:S02]  /*24e0*/  SHFL.BFLY PT, R4, R5, 0x8, 0x1f ;  /* 0x0d001f0005047f89 */ /* 0x000e2400000e0000 */
[----:B0-----:R-:W-:-:S05]  /*24f0*/  FADD R4, R5, R4 ;  /* 0x0000000405047221 */ /* 0x001fca0000000000 */
[----:B------:R-:W0:Y:S02]  /*2500*/  SHFL.BFLY PT, R7, R4, 0x4, 0x1f ;  /* 0x0c801f0004077f89 */ /* 0x000e2400000e0000 */
[----:B0-----:R-:W-:-:S05]  /*2510*/  FADD R7, R4, R7 ;  /* 0x0000000704077221 */ /* 0x001fca0000000000 */
[----:B------:R-:W0:Y:S01]  /*2520*/  SHFL.BFLY PT, R6, R7, 0x2, 0x1f ;  /* 0x0c401f0007067f89 */ /* 0x000e2200000e0000 */
[----:B------:R-:W-:Y:S01]  /*2530*/  LOP3.LUT P1, RZ, R54, 0x1f, RZ, 0xc0, !PT ;  /* 0x0000001f36ff7812 */ /* 0x000fe2000782c0ff */
[----:B0-----:R-:W-:-:S05]  /*2540*/  FADD R6, R7, R6 ;  /* 0x0000000607067221 */ /* 0x001fca0000000000 */
[----:B------:R-:W0:Y:S01]  /*2550*/  SHFL.BFLY PT, R13, R6, 0x1, 0x1f ;  /* 0x0c201f00060d7f89 */ /* 0x000e2200000e0000 */
[----:B------:R-:W-:-:S04]  /*2560*/  SHF.R.U32.HI R12, RZ, 0x3, R54 ;  /* 0x00000003ff0c7819 */ /* 0x000fc80000011636 */
[----:B------:R-:W-:Y:S02]  /*2570*/  LOP3.LUT R12, R12, 0x4, RZ, 0xc0, !PT ;  /* 0x000000040c0c7812 */ /* 0x000fe400078ec0ff */
[----:B------:R-:W-:Y:S01]  /*2580*/  ISETP.GE.AND P2, PT, R54, 0x2, PT ;  /* 0x000000023600780c */ /* 0x000fe20003f46270 */
[----:B0-----:R-:W-:-:S05]  /*2590*/  FADD R13, R6, R13 ;  /* 0x0000000d060d7221 */ /* 0x001fca0000000000 */
[----:B------:R-:W-:Y:S01]  /*25a0*/  @!P1 STS [R12+UR4], R13 ;  /* 0x0000000d0c009988 */ /* 0x000fe20008000804 */
[----:B------:R-:W-:Y:S06]  /*25b0*/  BAR.SYNC.DEFER_BLOCKING 0x0 ;  /* 0x0000000000007b1d */ /* 0x000fec0000010000 */
[----:B------:R-:W0:Y:S01]  /*25c0*/  @!P2 LDS R8, [R41+UR4] ;  /* 0x000000042908a984 */ /* 0x000e220008000800 */
[----:B------:R-:W-:Y:S01]  /*25d0*/  LOP3.LUT R4, R54, 0x1, RZ, 0xc0, !PT ;  /* 0x0000000136047812 */ /* 0x000fe200078ec0ff */
[----:B------:R-:W-:-:S03]  /*25e0*/  FFMA R2, R2, R15, RZ ;  /* 0x0000000f02027223 */ /* 0x000fc600000000ff */
[----:B------:R-:W-:Y:S01]  /*25f0*/  ISETP.NE.U32.AND P0, PT, R4, 0x1, PT ;  /* 0x000000010400780c */ /* 0x000fe20003f05070 */
[----:B------:R-:W-:-:S03]  /*2600*/  FFMA R11, R0, R11, RZ ;  /* 0x0000000b000b7223 */ /* 0x000fc600000000ff */
[----:B------:R-:W-:Y:S01]  /*2610*/  ISETP.LT.AND P0, PT, R54, 0x2, P0 ;  /* 0x000000023600780c */ /* 0x000fe20000701270 */
[----:B------:R-:W-:Y:S01]  /*2620*/  FFMA R3, R3, R16, RZ ;  /* 0x0000001003037223 */ /* 0x000fe200000000ff */
[----:B------:R-:W-:-:S04]  /*2630*/  FADD R2, R2, R11 ;  /* 0x0000000b02027221 */ /* 0x000fc80000000000 */
[----:B------:R-:W-:Y:S01]  /*2640*/  FADD R3, R2, R3 ;  /* 0x0000000302037221 */ /* 0x000fe20000000000 */
[----:B0-----:R-:W0:Y:S01]  /*2650*/  SHFL.BFLY PT, R5, R8, 0x1, 0x1f ;  /* 0x0c201f0008057f89 */ /* 0x001e2200000e0000 */
[----:B------:R-:W-:Y:S01]  /*2660*/  FFMA R10, R9, R10, RZ ;  /* 0x0000000a090a7223 */ /* 0x000fe200000000ff */
[----:B0-----:R-:W-:-:S05]  /*2670*/  FADD R2, R8, R5 ;  /* 0x0000000508027221 */ /* 0x001fca0000000000 */
[----:B------:R-:W-:Y:S01]  /*2680*/  @P0 STS [R41+UR4], R2 ;  /* 0x0000000229000988 */ /* 0x000fe20008000804 */
[----:B------:R-:W-:Y:S01]  /*2690*/  BAR.SYNC.DEFER_BLOCKING 0x0 ;  /* 0x0000000000007b1d */ /* 0x000fe20000010000 */
[----:B------:R-:W-:-:S05]  /*26a0*/  FADD R3, R3, R10 ;  /* 0x0000000a03037221 */ /* 0x000fca0000000000 */
[----:B------:R-:W-:Y:S02]  /*26b0*/  LDS R6, [UR4] ;  /* 0x00000004ff067984 */ /* 0x000fe40008000800 */
[----:B------:R-:W-:Y:S06]  /*26c0*/  BAR.SYNC.DEFER_BLOCKING 0x0 ;  /* 0x0000000000007b1d */ /* 0x000fec0000010000 */
[----:B------:R-:W0:Y:S02]  /*26d0*/  SHFL.BFLY PT, R4, R3, 0x10, 0x1f ;  /* 0x0e001f0003047f89 */ /* 0x000e2400000e0000 */
[----:B0-----:R-:W-:-:S05]  /*26e0*/  FADD R4, R3, R4 ;  /* 0x0000000403047221 */ /* 0x001fca0000000000 */
        /* <DEDUP_REMOVED lines=8> */
[----:B------:R-:W-:Y:S01]  /*2770*/  @!P1 STS [R12+UR4], R9 ;  /* 0x000000090c009988 */ /* 0x000fe20008000804 */
[----:B------:R-:W-:Y:S06]  /*2780*/  BAR.SYNC.DEFER_BLOCKING 0x0 ;  /* 0x0000000000007b1d */ /* 0x000fec0000010000 */
[----:B------:R-:W0:Y:S02]  /*2790*/  @!P2 LDS R0, [R41+UR4] ;  /* 0x000000042900a984 */ /* 0x000e240008000800 */
[----:B------:R-:W1:Y:S02]  /*27a0*/  LDC.64 R4, c[0x0][0x250] ;  /* 0x00009400ff047b82 */ /* 0x000e640000000a00 */
[----:B0-----:R-:W0:Y:S02]  /*27b0*/  SHFL.BFLY PT, R3, R0, 0x1, 0x1f ;  /* 0x0c201f0000037f89 */ /* 0x001e2400000e0000 */
[----:B0-----:R-:W-:-:S05]  /*27c0*/  FADD R10, R0, R3 ;  /* 0x00000003000a7221 */ /* 0x001fca0000000000 */
[----:B------:R-:W-:Y:S01]  /*27d0*/  @P0 STS [R41+UR4], R10 ;  /* 0x0000000a29000988 */ /* 0x000fe20008000804 */
[----:B------:R-:W-:Y:S08]  /*27e0*/  BAR.SYNC.DEFER_BLOCKING 0x0 ;  /* 0x0000000000007b1d */ /* 0x000ff00000010000 */
[----:B------:R-:W0:Y:S01]  /*27f0*/  LDC.64 R2, c[0x0][0x218] ;  /* 0x00008600ff027b82 */ /* 0x000e220000000a00 */
[----:B-1----:R-:W2:Y:S04]  /*2800*/  LDG.E R11, desc[UR6][R4.64] ;  /* 0x00000006040b7981 */ /* 0x002ea8000c1e1900 */
[----:B------:R-:W1:Y:S04]  /*2810*/  LDS R7, [UR4] ;  /* 0x00000004ff077984 */ /* 0x000e680008000800 */
[----:B0-----:R-:W3:Y:S01]  /*2820*/  LDG.E R8, desc[UR6][R2.64] ;  /* 0x0000000602087981 */ /* 0x001ee2000c1e1900 */
[----:B------:R-:W-:Y:S01]  /*2830*/  BAR.SYNC.DEFER_BLOCKING 0x0 ;  /* 0x0000000000007b1d */ /* 0x000fe20000010000 */
[----:B-1----:R-:W-:-:S02]  /*2840*/  FSETP.GT.AND P1, PT, |R7|, 8.50705917302346158658e+37, PT ;  /* 0x7e8000000700780b */ /* 0x002fc40003f24200 */
[----:B------:R-:W-:-:S11]  /*2850*/  FSETP.GEU.AND P3, PT, |R7|, 1.175494350822287508e-38, PT ;  /* 0x008000000700780b */ /* 0x000fd60003f6e200 */
[----:B------:R-:W-:-:S04]  /*2860*/  @P1 FMUL R7, R7, 0.25 ;  /* 0x3e80000007071820 */ /* 0x000fc80000400000 */
[----:B------:R-:W-:-:S06]  /*2870*/  @!P3 FMUL R7, R7, 16777216 ;  /* 0x4b8000000707b820 */ /* 0x000fcc0000400000 */
[----:B------:R-:W0:Y:S01]  /*2880*/  MUFU.RCP R7, R7 ;  /* 0x0000000700077308 */ /* 0x000e220000001000 */
[----:B------:R-:W-:-:S04]  /*2890*/  @P1 FMUL R6, R6, 0.25 ;  /* 0x3e80000006061820 */ /* 0x000fc80000400000 */
[----:B------:R-:W-:-:S04]  /*28a0*/  @!P3 FMUL R6, R6, 16777216 ;  /* 0x4b8000000606b820 */ /* 0x000fc80000400000 */
[----:B0-----:R-:W-:Y:S01]  /*28b0*/  FMUL R6, R7, R6 ;  /* 0x0000000607067220 */ /* 0x001fe20000400000 */
[C---:B--2---:R-:W-:Y:S02]  /*28c0*/  FSETP.GT.AND P0, PT, |R11|.reuse, 8.50705917302346158658e+37, PT ;  /* 0x7e8000000b00780b */ /* 0x044fe40003f04200 */
[----:B------:R-:W-:-:S11]  /*28d0*/  FSETP.GEU.AND P2, PT, |R11|, 1.175494350822287508e-38, PT ;  /* 0x008000000b00780b */ /* 0x000fd60003f4e200 */
[----:B------:R-:W-:-:S04]  /*28e0*/  @P0 FMUL R11, R11, 0.25 ;  /* 0x3e8000000b0b0820 */ /* 0x000fc80000400000 */
[----:B------:R-:W-:Y:S01]  /*28f0*/  @!P2 FMUL R11, R11, 16777216 ;  /* 0x4b8000000b0ba820 */ /* 0x000fe20000400000 */
[----:B---3--:R-:W-:Y:S01]  /*2900*/  @P0 FMUL R8, R8, 0.25 ;  /* 0x3e80000008080820 */ /* 0x008fe20000400000 */
[----:B------:R-:W-:-:S04]  /*2910*/  ISETP.NE.AND P0, PT, R69, RZ, PT ;  /* 0x000000ff4500720c */ /* 0x000fc80003f05270 */
[----:B------:R-:W0:Y:S01]  /*2920*/  MUFU.RCP R11, R11 ;  /* 0x0000000b000b7308 */ /* 0x000e220000001000 */
[----:B------:R-:W-:-:S04]  /*2930*/  @!P2 FMUL R8, R8, 16777216 ;  /* 0x4b8000000808a820 */ /* 0x000fc80000400000 */
[----:B0-----:R-:W-:-:S04]  /*2940*/  FFMA R5, R11, R8, R6 ;  /* 0x000000080b057223 */ /* 0x001fc80000000006 */
[----:B------:R-:W-:Y:S05]  /*2950*/  @P0 EXIT ;  /* 0x000000000000094d */ /* 0x000fea0003800000 */
[----:B------:R-:W-:Y:S01]  /*2960*/  STG.E desc[UR6][R2.64], R5 ;  /* 0x0000000502007986 */ /* 0x000fe2000c101906 */
[----:B------:R-:W-:Y:S05]  /*2970*/  EXIT ;  /* 0x000000000000794d */ /* 0x000fea0003800000 */
.L_x_5:
[----:B------:R-:W-:-:S00]  /*2980*/  BRA `(.L_x_5) ;  /* 0xfffffffc00fc7947 */ /* 0x000fc0000383ffff */
[----:B------:R-:W-:-:S00]  /*2990*/  NOP ;  /* 0x0000000000007918 */ /* 0x000fc00000000000 */
        /* <DEDUP_REMOVED lines=14> */
.L_x_6:


//--------------------- .nv.global.init           --------------------------
	.section	.nv.global.init,"aw",@progbits
.nv.global.init:
	.type		assertFunc_2,@object
	.size		assertFunc_2,(assertFunc_5 - assertFunc_2)
assertFunc_2:
        /*0000*/ 	.byte	0x75, 0x6e, 0x6b, 0x6e, 0x6f, 0x77, 0x6e, 0x00
	.type		assertFunc_5,@object
	.size		assertFunc_5,(assertFunc_0 - assertFunc_5)
assertFunc_5:
        /*0008*/ 	.byte	0x75, 0x6e, 0x6b, 0x6e, 0x6f, 0x77, 0x6e, 0x00
	.type		assertFunc_0,@object
	.size		assertFunc_0,(assertFunc_1 - assertFunc_0)
assertFunc_0:
        /*0010*/ 	.byte	0x75, 0x6e, 0x6b, 0x6e, 0x6f, 0x77, 0x6e, 0x00
	.type		assertFunc_1,@object
	.size		assertFunc_1,(assertFunc_4 - assertFunc_1)
assertFunc_1:
        /*0018*/ 	.byte	0x75, 0x6e, 0x6b, 0x6e, 0x6f, 0x77, 0x6e, 0x00
	.type		assertFunc_4,@object
	.size		assertFunc_4,(assertMessage_0 - assertFunc_4)
assertFunc_4:
        /*0020*/ 	.byte	0x75, 0x6e, 0x6b, 0x6e, 0x6f, 0x77, 0x6e, 0x00
	.type		assertMessage_0,@object
	.size		assertMessage_0,(assertMessage_1 - assertMessage_0)
assertMessage_0:
        /*0028*/ 	.byte	0x69, 0x6e, 0x64, 0x65, 0x78, 0x20, 0x6f, 0x75, 0x74, 0x20, 0x6f, 0x66, 0x20, 0x62, 0x6f, 0x75
        /*0038*/ 	.byte	0x6e, 0x64, 0x73, 0x3a, 0x20, 0x30, 0x20, 0x3c, 0x3d, 0x20, 0x74, 0x6d, 0x70, 0x34, 0x20, 0x3c
        /*0048*/ 	.byte	0x20, 0x34, 0x00
	.type		assertMessage_1,@object
	.size		assertMessage_1,(assertMessage_5 - assertMessage_1)
assertMessage_1:
        /*004b*/ 	.byte	0x69, 0x6e, 0x64, 0x65, 0x78, 0x20, 0x6f, 0x75, 0x74, 0x20, 0x6f, 0x66, 0x20, 0x62, 0x6f, 0x75
        /*005b*/ 	.byte	0x6e, 0x64, 0x73, 0x3a, 0x20, 0x30, 0x20, 0x3c, 0x3d, 0x20, 0x74, 0x6d, 0x70, 0x39, 0x20, 0x3c
        /*006b*/ 	.byte	0x20, 0x34, 0x00
	.type		assertMessage_5,@object
	.size		assertMessage_5,(assertMessage_2 - assertMessage_5)
assertMessage_5:
        /*006e*/ 	.byte	0x69, 0x6e, 0x64, 0x65, 0x78, 0x20, 0x6f, 0x75, 0x74, 0x20, 0x6f, 0x66, 0x20, 0x62, 0x6f, 0x75
        /*007e*/ 	.byte	0x6e, 0x64, 0x73, 0x3a, 0x20, 0x30, 0x20, 0x3c, 0x3d, 0x20, 0x74, 0x6d, 0x70, 0x34, 0x36, 0x20
        /*008e*/ 	.byte	0x3c, 0x20, 0x34, 0x00
	.type		assertMessage_2,@object
	.size		assertMessage_2,(assertMessage_4 - assertMessage_2)
assertMessage_2:
        /*0092*/ 	.byte	0x69, 0x6e, 0x64, 0x65, 0x78, 0x20, 0x6f, 0x75, 0x74, 0x20, 0x6f, 0x66, 0x20, 0x62, 0x6f, 0x75
        /*00a2*/ 	.byte	0x6e, 0x64, 0x73, 0x3a, 0x20, 0x30, 0x20, 0x3c, 0x3d, 0x20, 0x74, 0x6d, 0x70, 0x31, 0x37, 0x20
        /*00b2*/ 	.byte	0x3c, 0x20, 0x34, 0x00
	.type		assertMessage_4,@object
	.size		assertMessage_4,(assertFile_1 - assertMessage_4)
assertMessage_4:
        /*00b6*/ 	.byte	0x69, 0x6e, 0x64, 0x65, 0x78, 0x20, 0x6f, 0x75, 0x74, 0x20, 0x6f, 0x66, 0x20, 0x62, 0x6f, 0x75
        /*00c6*/ 	.byte	0x6e, 0x64, 0x73, 0x3a, 0x20, 0x30, 0x20, 0x3c, 0x3d, 0x20, 0x74, 0x6d, 0x70, 0x33, 0x38, 0x20
        /*00d6*/ 	.byte	0x3c, 0x20, 0x34, 0x00
	.type		assertFile_1,@object
	.size		assertFile_1,(assertFile_4 - assertFile_1)
assertFile_1:
        /*00da*/ 	.byte	0x69, 0x6e, 0x64, 0x75, 0x63, 0x74, 0x6f, 0x72, 0x5f, 0x63, 0x61, 0x63, 0x68, 0x65, 0x2f, 0x37
        /*00ea*/ 	.byte	0x63, 0x2f, 0x63, 0x37, 0x63, 0x65, 0x79, 0x64, 0x36, 0x66, 0x6c, 0x34, 0x77, 0x32, 0x6e, 0x6c
        /*00fa*/ 	.byte	0x66, 0x74, 0x63, 0x79, 0x6f, 0x69, 0x71, 0x65, 0x32, 0x71, 0x6e, 0x6b, 0x69, 0x69, 0x79, 0x64
        /*010a*/ 	.byte	0x63, 0x33, 0x6d, 0x77, 0x73, 0x6d, 0x68, 0x66, 0x71, 0x77, 0x64, 0x35, 0x37, 0x6f, 0x6b, 0x72
        /*011a*/ 	.byte	0x62, 0x6b, 0x71, 0x75, 0x32, 0x65, 0x2e, 0x70, 0x79, 0x00
	.type		assertFile_4,@object
	.size		assertFile_4,(assertFile_5 - assertFile_4)
assertFile_4:
        /*0124*/ 	.byte	0x69, 0x6e, 0x64, 0x75, 0x63, 0x74, 0x6f, 0x72, 0x5f, 0x63, 0x61, 0x63, 0x68, 0x65, 0x2f, 0x37
        /*0134*/ 	.byte	0x63, 0x2f, 0x63, 0x37, 0x63, 0x65, 0x79, 0x64, 0x36, 0x66, 0x6c, 0x34, 0x77, 0x32, 0x6e, 0x6c
        /*0144*/ 	.byte	0x66, 0x74, 0x63, 0x79, 0x6f, 0x69, 0x71, 0x65, 0x32, 0x71, 0x6e, 0x6b, 0x69, 0x69, 0x79, 0x64
        /*0154*/ 	.byte	0x63, 0x33, 0x6d, 0x77, 0x73, 0x6d, 0x68, 0x66, 0x71, 0x77, 0x64, 0x35, 0x37, 0x6f, 0x6b, 0x72
        /*0164*/ 	.byte	0x62, 0x6b, 0x71, 0x75, 0x32, 0x65, 0x2e, 0x70, 0x79, 0x00
	.type		assertFile_5,@object
	.size		assertFile_5,(assertFile_0 - assertFile_5)
assertFile_5:
        /*016e*/ 	.byte	0x69, 0x6e, 0x64, 0x75, 0x63, 0x74, 0x6f, 0x72, 0x5f, 0x63, 0x61, 0x63, 0x68, 0x65, 0x2f, 0x37
        /*017e*/ 	.byte	0x63, 0x2f, 0x63, 0x37, 0x63, 0x65, 0x79, 0x64, 0x36, 0x66, 0x6c, 0x34, 0x77, 0x32, 0x6e, 0x6c
        /*018e*/ 	.byte	0x66, 0x74, 0x63, 0x79, 0x6f, 0x69, 0x71, 0x65, 0x32, 0x71, 0x6e, 0x6b, 0x69, 0x69, 0x79, 0x64
        /*019e*/ 	.byte	0x63, 0x33, 0x6d, 0x77, 0x73, 0x6d, 0x68, 0x66, 0x71, 0x77, 0x64, 0x35, 0x37, 0x6f, 0x6b, 0x72
        /*01ae*/ 	.byte	0x62, 0x6b, 0x71, 0x75, 0x32, 0x65, 0x2e, 0x70, 0x79, 0x00
	.type		assertFile_0,@object
	.size		assertFile_0,(assertFile_2 - assertFile_0)
assertFile_0:
        /*01b8*/ 	.byte	0x69, 0x6e, 0x64, 0x75, 0x63, 0x74, 0x6f, 0x72, 0x5f, 0x63, 0x61, 0x63, 0x68, 0x65, 0x2f, 0x37
        /*01c8*/ 	.byte	0x63, 0x2f, 0x63, 0x37, 0x63, 0x65, 0x79, 0x64, 0x36, 0x66, 0x6c, 0x34, 0x77, 0x32, 0x6e, 0x6c
        /*01d8*/ 	.byte	0x66, 0x74, 0x63, 0x79, 0x6f, 0x69, 0x71, 0x65, 0x32, 0x71, 0x6e, 0x6b, 0x69, 0x69, 0x79, 0x64
        /*01e8*/ 	.byte	0x63, 0x33, 0x6d, 0x77, 0x73, 0x6d, 0x68, 0x66, 0x71, 0x77, 0x64, 0x35, 0x37, 0x6f, 0x6b, 0x72
        /*01f8*/ 	.byte	0x62, 0x6b, 0x71, 0x75, 0x32, 0x65, 0x2e, 0x70, 0x79, 0x00
	.type		assertFile_2,@object
	.size		assertFile_2,(.L_7 - assertFile_2)
assertFile_2:
        /*0202*/ 	.byte	0x69, 0x6e, 0x64, 0x75, 0x63, 0x74, 0x6f, 0x72, 0x5f, 0x63, 0x61, 0x63, 0x68, 0x65, 0x2f, 0x37
        /*0212*/ 	.byte	0x63, 0x2f, 0x63, 0x37, 0x63, 0x65, 0x79, 0x64, 0x36, 0x66, 0x6c, 0x34, 0x77, 0x32, 0x6e, 0x6c
        /*0222*/ 	.byte	0x66, 0x74, 0x63, 0x79, 0x6f, 0x69, 0x71, 0x65, 0x32, 0x71, 0x6e, 0x6b, 0x69, 0x69, 0x79, 0x64
        /*0232*/ 	.byte	0x63, 0x33, 0x6d, 0x77, 0x73, 0x6d, 0x68, 0x66, 0x71, 0x77, 0x64, 0x35, 0x37, 0x6f, 0x6b, 0x72
        /*0242*/ 	.byte	0x62, 0x6b, 0x71, 0x75, 0x32, 0x65, 0x2e, 0x70, 0x79, 0x00
.L_7:


//--------------------- .nv.shared.triton_red_fused__to_copy_add_div_eq_mul_smooth_l1_loss_sum_11 --------------------------
	.section	.nv.shared.triton_red_fused__to_copy_add_div_eq_mul_smooth_l1_loss_sum_11,"aw",@nobits
	.sectionflags	@""
	.align	16
	.zero		1024


//--------------------- .nv.constant0.triton_red_fused__to_copy_add_div_eq_mul_smooth_l1_loss_sum_11 --------------------------
	.section	.nv.constant0.triton_red_fused__to_copy_add_div_eq_mul_smooth_l1_loss_sum_11,"a",@progbits
	.sectionflags	@""
	.align	4
.nv.constant0.triton_red_fused__to_copy_add_div_eq_mul_smooth_l1_loss_sum_11:
	.zero		604


//--------------------- SYMBOLS --------------------------

	.type		__assertfail,@function
